// auto-generated by cutlass_sweep.gemm — config: {"arch": "sm_90", "cluster_m": 1, "cluster_n": 1, "dtype": "fp32", "dtype_b": "fp32", "layout": "nt", "stages": 0, "tile_k": 128, "tile_m": 64, "tile_n": 64}
#include "cutlass/cutlass.h"
#include "cutlass/gemm/collective/collective_builder.hpp"
#include "cutlass/gemm/device/gemm_universal_adapter.h"
#include "cutlass/gemm/kernel/gemm_universal.hpp"
#include "cutlass/epilogue/collective/collective_builder.hpp"

using ElemA = float;
using ElemB = float;
using ElemCD = float;
using Acc  = float;
using TileShape    = cute::Shape<cute::_64, cute::_64, cute::_128>;
using ClusterShape = cute::Shape<cute::_1, cute::_1, cute::_1>;

using CollectiveEpilogue = typename cutlass::epilogue::collective::CollectiveBuilder<
    cutlass::arch::Sm90, cutlass::arch::OpClassTensorOp,
    TileShape, ClusterShape,
    cutlass::epilogue::collective::EpilogueTileAuto,
    Acc, Acc,
    ElemCD, cutlass::layout::RowMajor, 128 / cutlass::sizeof_bits<ElemCD>::value,
    ElemCD, cutlass::layout::RowMajor, 128 / cutlass::sizeof_bits<ElemCD>::value,
    cutlass::epilogue::collective::EpilogueScheduleAuto
  >::CollectiveOp;

using CollectiveMainloop = typename cutlass::gemm::collective::CollectiveBuilder<
    cutlass::arch::Sm90, cutlass::arch::OpClassTensorOp,
    ElemA, cutlass::layout::RowMajor, 128 / cutlass::sizeof_bits<ElemA>::value,
    ElemB, cutlass::layout::ColumnMajor, 128 / cutlass::sizeof_bits<ElemB>::value,
    Acc,
    TileShape, ClusterShape,
    cutlass::gemm::collective::StageCountAutoCarveout<static_cast<int>(sizeof(typename CollectiveEpilogue::SharedStorage))>,
    cutlass::gemm::collective::KernelScheduleAuto
  >::CollectiveOp;

using GemmKernel = cutlass::gemm::kernel::GemmUniversal<
    cute::Shape<int,int,int,int>,
    CollectiveMainloop,
    CollectiveEpilogue
>;
using Gemm = cutlass::gemm::device::GemmUniversalAdapter<GemmKernel>;

// Force the device kernel symbol into the cubin without needing a host main.
auto* _anchor = &cutlass::device_kernel<GemmKernel>;


// ===== COMPILED SASS (sm_90a) =====

	.target	sm_90a

	.elftype	@"ET_EXEC"


//--------------------- .note.nv.tkinfo           --------------------------
	.section	.note.nv.tkinfo,"",@"SHT_NOTE"
	.sectionflags	@"SHF_NOTE_NV_TKINFO"
	.tkinfo
        /*0018*/ 	.word	0x00000002
        /*0030*/ 	.string	""
        /*0030*/ 	.string	"ptxas"
        /*0030*/ 	.string	"Cuda compilation tools, release 13.0, V13.0.88"
        /*0030*/ 	.string	"Build cuda_13.0.r13.0/compiler.36424714_0"
        /*0030*/ 	.string	"-arch sm_90a -m 64 "



//--------------------- .note.nv.cuinfo           --------------------------
	.section	.note.nv.cuinfo,"",@"SHT_NOTE"
	.sectionflags	@"SHF_NOTE_NV_CUINFO"
        /*0018*/ 	.short	0x0002
        /*001a*/ 	.short	0x005a
        /*001c*/ 	.short	0x0082
	.zero		2


//--------------------- .nv.info                  --------------------------
	.section	.nv.info,"",@"SHT_CUDA_INFO"
	.align	4


	//----- nvinfo : EIATTR_REGCOUNT
	.align		4
        /*0000*/ 	.byte	0x04, 0x2f
        /*0002*/ 	.short	(.L_15 - .L_14)
	.align		4
.L_14:
        /*0004*/ 	.word	index@(_ZN7cutlass13device_kernelINS_4gemm6kernel13GemmUniversalIN4cute5tupleIJiiiiEEENS1_10collective13CollectiveMmaINS1_34MainloopSm90TmaGmmaWarpSpecializedILi3ENS5_IJNS4_1CILi1EEESB_SB_EEENS1_32KernelTmaWarpSpecializedPingpongEEENS5_IJNSA_ILi64EEESF_NSA_ILi128EEEEEEfNS5_IJlSB_lEEEfSI_NS4_8TiledMMAINS4_8MMA_AtomIJNS4_4SM904GMMA29MMA_64x64x8_F32TF32TF32_SS_TNILNSM_7ScaleInE1ELSO_1EEEEEENS4_6LayoutISC_NS5_IJNSA_ILi0EEESS_SS_EEEEENS5_IJNS4_10UnderscoreESV_SV_EEEEENS4_13SM90_TMA_LOADENS4_14ComposedLayoutINS4_7SwizzleILi3ELi4ELi3EEENS4_18smem_ptr_flag_bitsILi32EEENSR_INS5_IJNSA_ILi8EEENSA_ILi32EEEEEENS5_IJS15_SB_EEEEEEEvNS4_8identityESY_S19_vS1A_EENS_8epilogue10collective6detail29Sm90TmaWarpSpecializedAdapterINS1D_15DefaultEpilogueIfSI_SI_NS1C_6thread17LinearCombinationIfLi1EffLNS1H_9ScaleType4KindE0ELNS_15FloatRoundStyleE2EfEENS1_15EpilogueDefaultEEEEEvvEEEEvNT_6ParamsE)
        /*0008*/ 	.word	0x000000a8


	//----- nvinfo : EIATTR_FRAME_SIZE
	.align		4
.L_15:
        /*000c*/ 	.byte	0x04, 0x11
        /*000e*/ 	.short	(.L_17 - .L_16)
	.align		4
.L_16:
        /*0010*/ 	.word	index@(_ZN7cutlass13device_kernelINS_4gemm6kernel13GemmUniversalIN4cute5tupleIJiiiiEEENS1_10collective13CollectiveMmaINS1_34MainloopSm90TmaGmmaWarpSpecializedILi3ENS5_IJNS4_1CILi1EEESB_SB_EEENS1_32KernelTmaWarpSpecializedPingpongEEENS5_IJNSA_ILi64EEESF_NSA_ILi128EEEEEEfNS5_IJlSB_lEEEfSI_NS4_8TiledMMAINS4_8MMA_AtomIJNS4_4SM904GMMA29MMA_64x64x8_F32TF32TF32_SS_TNILNSM_7ScaleInE1ELSO_1EEEEEENS4_6LayoutISC_NS5_IJNSA_ILi0EEESS_SS_EEEEENS5_IJNS4_10UnderscoreESV_SV_EEEEENS4_13SM90_TMA_LOADENS4_14ComposedLayoutINS4_7SwizzleILi3ELi4ELi3EEENS4_18smem_ptr_flag_bitsILi32EEENSR_INS5_IJNSA_ILi8EEENSA_ILi32EEEEEENS5_IJS15_SB_EEEEEEEvNS4_8identityESY_S19_vS1A_EENS_8epilogue10collective6detail29Sm90TmaWarpSpecializedAdapterINS1D_15DefaultEpilogueIfSI_SI_NS1C_6thread17LinearCombinationIfLi1EffLNS1H_9ScaleType4KindE0ELNS_15FloatRoundStyleE2EfEENS1_15EpilogueDefaultEEEEEvvEEEEvNT_6ParamsE)
        /*0014*/ 	.word	0x00000008


	//----- nvinfo : EIATTR_MIN_STACK_SIZE
	.align		4
.L_17:
        /*0018*/ 	.byte	0x04, 0x12
        /*001a*/ 	.short	(.L_19 - .L_18)
	.align		4
.L_18:
        /*001c*/ 	.word	index@(_ZN7cutlass13device_kernelINS_4gemm6kernel13GemmUniversalIN4cute5tupleIJiiiiEEENS1_10collective13CollectiveMmaINS1_34MainloopSm90TmaGmmaWarpSpecializedILi3ENS5_IJNS4_1CILi1EEESB_SB_EEENS1_32KernelTmaWarpSpecializedPingpongEEENS5_IJNSA_ILi64EEESF_NSA_ILi128EEEEEEfNS5_IJlSB_lEEEfSI_NS4_8TiledMMAINS4_8MMA_AtomIJNS4_4SM904GMMA29MMA_64x64x8_F32TF32TF32_SS_TNILNSM_7ScaleInE1ELSO_1EEEEEENS4_6LayoutISC_NS5_IJNSA_ILi0EEESS_SS_EEEEENS5_IJNS4_10UnderscoreESV_SV_EEEEENS4_13SM90_TMA_LOADENS4_14ComposedLayoutINS4_7SwizzleILi3ELi4ELi3EEENS4_18smem_ptr_flag_bitsILi32EEENSR_INS5_IJNSA_ILi8EEENSA_ILi32EEEEEENS5_IJS15_SB_EEEEEEEvNS4_8identityESY_S19_vS1A_EENS_8epilogue10collective6detail29Sm90TmaWarpSpecializedAdapterINS1D_15DefaultEpilogueIfSI_SI_NS1C_6thread17LinearCombinationIfLi1EffLNS1H_9ScaleType4KindE0ELNS_15FloatRoundStyleE2EfEENS1_15EpilogueDefaultEEEEEvvEEEEvNT_6ParamsE)
        /*0020*/ 	.word	0x00000008
.L_19:


//--------------------- .nv.compat                --------------------------
	.section	.nv.compat,"",@"SHT_CUDA_COMPAT_INFO"
	.align	4
        /*0000*/ 	.byte	0x02, 0x09, 0x01, 0x00, 0x02, 0x02, 0x04, 0x00, 0x02, 0x05, 0x05, 0x00, 0x03, 0x07, 0x01, 0x01
        /*0010*/ 	.byte	0x02, 0x03, 0x01, 0x00, 0x02, 0x06, 0x01, 0x00, 0x04, 0x0b, 0x08, 0x00, 0x00, 0x00, 0x00, 0x00
        /*0020*/ 	.byte	0x00, 0x00, 0x00, 0x00


//--------------------- .nv.info._ZN7cutlass13device_kernelINS_4gemm6kernel13GemmUniversalIN4cute5tupleIJiiiiEEENS1_10collective13CollectiveMmaINS1_34MainloopSm90TmaGmmaWarpSpecializedILi3ENS5_IJNS4_1CILi1EEESB_SB_EEENS1_32KernelTmaWarpSpecializedPingpongEEENS5_IJNSA_ILi64EEESF_NSA_ILi128EEEEEEfNS5_IJlSB_lEEEfSI_NS4_8TiledMMAINS4_8MMA_AtomIJNS4_4SM904GMMA29MMA_64x64x8_F32TF32TF32_SS_TNILNSM_7ScaleInE1ELSO_1EEEEEENS4_6LayoutISC_NS5_IJNSA_ILi0EEESS_SS_EEEEENS5_IJNS4_10UnderscoreESV_SV_EEEEENS4_13SM90_TMA_LOADENS4_14ComposedLayoutINS4_7SwizzleILi3ELi4ELi3EEENS4_18smem_ptr_flag_bitsILi32EEENSR_INS5_IJNSA_ILi8EEENSA_ILi32EEEEEENS5_IJS15_SB_EEEEEEEvNS4_8identityESY_S19_vS1A_EENS_8epilogue10collective6detail29Sm90TmaWarpSpecializedAdapterINS1D_15DefaultEpilogueIfSI_SI_NS1C_6thread17LinearCombinationIfLi1EffLNS1H_9ScaleType4KindE0ELNS_15FloatRoundStyleE2EfEENS1_15EpilogueDefaultEEEEEvvEEEEvNT_6ParamsE --------------------------
	.section	.nv.info._ZN7cutlass13device_kernelINS_4gemm6kernel13GemmUniversalIN4cute5tupleIJiiiiEEENS1_10collective13CollectiveMmaINS1_34MainloopSm90TmaGmmaWarpSpecializedILi3ENS5_IJNS4_1CILi1EEESB_SB_EEENS1_32KernelTmaWarpSpecializedPingpongEEENS5_IJNSA_ILi64EEESF_NSA_ILi128EEEEEEfNS5_IJlSB_lEEEfSI_NS4_8TiledMMAINS4_8MMA_AtomIJNS4_4SM904GMMA29MMA_64x64x8_F32TF32TF32_SS_TNILNSM_7ScaleInE1ELSO_1EEEEEENS4_6LayoutISC_NS5_IJNSA_ILi0EEESS_SS_EEEEENS5_IJNS4_10UnderscoreESV_SV_EEEEENS4_13SM90_TMA_LOADENS4_14ComposedLayoutINS4_7SwizzleILi3ELi4ELi3EEENS4_18smem_ptr_flag_bitsILi32EEENSR_INS5_IJNSA_ILi8EEENSA_ILi32EEEEEENS5_IJS15_SB_EEEEEEEvNS4_8identityESY_S19_vS1A_EENS_8epilogue10collective6detail29Sm90TmaWarpSpecializedAdapterINS1D_15DefaultEpilogueIfSI_SI_NS1C_6thread17LinearCombinationIfLi1EffLNS1H_9ScaleType4KindE0ELNS_15FloatRoundStyleE2EfEENS1_15EpilogueDefaultEEEEEvvEEEEvNT_6ParamsE,"",@"SHT_CUDA_INFO"
	.sectionflags	@""
	.align	4


	//----- nvinfo : EIATTR_CUDA_API_VERSION
	.align		4
        /*0000*/ 	.byte	0x04, 0x37
        /*0002*/ 	.short	(.L_21 - .L_20)
.L_20:
        /*0004*/ 	.word	0x00000082


	//----- nvinfo : EIATTR_KPARAM_INFO
	.align		4
.L_21:
        /*0008*/ 	.byte	0x04, 0x17
        /*000a*/ 	.short	(.L_23 - .L_22)
.L_22:
        /*000c*/ 	.word	0x00000000
        /*0010*/ 	.short	0x0000
        /*0012*/ 	.short	0x0070
        /*0014*/ 	.byte	0x00, 0xf0, 0x01, 0x10


	//----- nvinfo : EIATTR_SPARSE_MMA_MASK
	.align		4
.L_23:
        /*0018*/ 	.byte	0x03, 0x50
        /*001a*/ 	.short	0x0000


	//----- nvinfo : EIATTR_MAXREG_COUNT
	.align		4
        /*001c*/ 	.byte	0x03, 0x1b
        /*001e*/ 	.short	0x00a8


	//----- nvinfo : EIATTR_NUM_BARRIERS
	.align		4
        /*0020*/ 	.byte	0x02, 0x4c
        /*0022*/ 	.byte	0x01
	.zero		1


	//----- nvinfo : EIATTR_EXTERNS
	.align		4
        /*0024*/ 	.byte	0x04, 0x0f
        /*0026*/ 	.short	(.L_25 - .L_24)


	//   ....[0]....
	.align		4
.L_24:
        /*0028*/ 	.word	index@(__assertfail)


	//----- nvinfo : EIATTR_ANNOTATIONS
	.align		4
.L_25:
        /*002c*/ 	.byte	0x04, 0x55
        /*002e*/ 	.short	(.L_27 - .L_26)


	//   ....[0]....
.L_26:
        /*0030*/ 	.word	0x00000001
        /*0034*/ 	.byte	0xb0, 0x0a, 0x00, 0x00, 0x01, 0x00, 0x00, 0x00, 0xd0, 0x11, 0x00, 0x00, 0x01, 0x00, 0x00, 0x00
        /*0044*/ 	.byte	0xf0, 0x46, 0x00, 0x00, 0x01, 0x00, 0x00, 0x00, 0xb0, 0x54, 0x00, 0x00


	//----- nvinfo : EIATTR_MERCURY_ISA_VERSION
	.align		4
.L_27:
        /*0050*/ 	.byte	0x03, 0x5f
        /*0052*/ 	.short	0x0101


	//----- nvinfo : EIATTR_INT_WARP_WIDE_INSTR_OFFSETS
	.align		4
        /*0054*/ 	.byte	0x04, 0x31
        /*0056*/ 	.short	(.L_29 - .L_28)


	//   ....[0]....
.L_28:
        /*0058*/ 	.word	0x000003d0


	//   ....[1]....
        /*005c*/ 	.word	0x000003f0


	//   ....[2]....
        /*0060*/ 	.word	0x00000470


	//   ....[3]....
        /*0064*/ 	.word	0x00000480


	//   ....[4]....
        /*0068*/ 	.word	0x00000490


	//   ....[5]....
        /*006c*/ 	.word	0x000004b0


	//   ....[6]....
        /*0070*/ 	.word	0x00000540


	//   ....[7]....
        /*0074*/ 	.word	0x00000560


	//----- nvinfo : EIATTR_COOP_GROUP_MASK_REGIDS
	.align		4
.L_29:
        /*0078*/ 	.byte	0x04, 0x29
        /*007a*/ 	.short	(.L_31 - .L_30)


	//   ....[0]....
.L_30:
        /*007c*/ 	.word	0xffffffff


	//   ....[1]....
        /*0080*/ 	.word	0xffffffff


	//   ....[2]....
        /*0084*/ 	.word	0xffffffff


	//   ....[3]....
        /*0088*/ 	.word	0xffffffff


	//   ....[4]....
        /*008c*/ 	.word	0xffffffff


	//   ....[5]....
        /*0090*/ 	.word	0xffffffff


	//----- nvinfo : EIATTR_COOP_GROUP_INSTR_OFFSETS
	.align		4
.L_31:
        /*0094*/ 	.byte	0x04, 0x28
        /*0096*/ 	.short	(.L_33 - .L_32)


	//   ....[0]....
.L_32:
        /*0098*/ 	.word	0x00000070


	//   ....[1]....
        /*009c*/ 	.word	0x00000080


	//   ....[2]....
        /*00a0*/ 	.word	0x00000140


	//   ....[3]....
        /*00a4*/ 	.word	0x000002b0


	//   ....[4]....
        /*00a8*/ 	.word	0x000002f0


	//   ....[5]....
        /*00ac*/ 	.word	0x00000330


	//----- nvinfo : EIATTR_REG_RECONFIG
	.align		4
.L_33:
        /*00b0*/ 	.byte	0x01, 0x54
	.zero		2


	//----- nvinfo : EIATTR_SYSCALL_OFFSETS
	.align		4
        /*00b4*/ 	.byte	0x04, 0x46
        /*00b6*/ 	.short	(.L_35 - .L_34)


	//   ....[0]....
.L_34:
        /*00b8*/ 	.word	0x000016d0


	//----- nvinfo : EIATTR_MBARRIER_INSTR_OFFSETS
	.align		4
.L_35:
        /*00bc*/ 	.byte	0x04, 0x39
        /*00be*/ 	.short	(.L_37 - .L_36)


	//   ....[0]....
.L_36:
        /*00c0*/ 	.word	0x00000240
        /*00c4*/ 	.word	0x000000ff
        /*00c8*/ 	.word	0x00000000
        /*00cc*/ 	.short	0x0100
        /*00ce*/ 	.byte	0x08
	.zero		1


	//   ....[1]....
        /*00d0*/ 	.word	0x00000250
        /*00d4*/ 	.word	0x000000ff
        /*00d8*/ 	.word	0x00000018
        /*00dc*/ 	.short	0x0100
        /*00de*/ 	.byte	0x08
	.zero		1


	//   ....[2]....
        /*00e0*/ 	.word	0x00000260
        /*00e4*/ 	.word	0x000000ff
        /*00e8*/ 	.word	0x00000008
        /*00ec*/ 	.short	0x0100
        /*00ee*/ 	.byte	0x08
	.zero		1


	//   ....[3]....
        /*00f0*/ 	.word	0x00000270
        /*00f4*/ 	.word	0x000000ff
        /*00f8*/ 	.word	0x00000020
        /*00fc*/ 	.short	0x0100
        /*00fe*/ 	.byte	0x08
	.zero		1


	//   ....[4]....
        /*0100*/ 	.word	0x00000280
        /*0104*/ 	.word	0x000000ff
        /*0108*/ 	.word	0x00000010
        /*010c*/ 	.short	0x0100
        /*010e*/ 	.byte	0x08
	.zero		1


	//   ....[5]....
        /*0110*/ 	.word	0x00000290
        /*0114*/ 	.word	0x000000ff
        /*0118*/ 	.word	0x00000028
        /*011c*/ 	.short	0x0100
        /*011e*/ 	.byte	0x08
	.zero		1


	//   ....[6]....
        /*0120*/ 	.word	0x000005a0
        /*0124*/ 	.word	0x000000ff
        /*0128*/ 	.word	0x00000060
        /*012c*/ 	.short	0x0100
        /*012e*/ 	.byte	0x08
	.zero		1


	//   ....[7]....
        /*0130*/ 	.word	0x00000610
        /*0134*/ 	.word	0x000000ff
        /*0138*/ 	.word	0x00000068
        /*013c*/ 	.short	0x0100
        /*013e*/ 	.byte	0x08
	.zero		1


	//   ....[8]....
        /*0140*/ 	.word	0x00000630
        /*0144*/ 	.word	0x000000ff
        /*0148*/ 	.word	0x00000040
        /*014c*/ 	.short	0x0100
        /*014e*/ 	.byte	0x09
	.zero		1


	//   ....[9]....
        /*0150*/ 	.word	0x00000640
        /*0154*/ 	.word	0x000000ff
        /*0158*/ 	.word	0x00000048
        /*015c*/ 	.short	0x0100
        /*015e*/ 	.byte	0x09
	.zero		1


	//   ....[10]....
        /*0160*/ 	.word	0x00000650
        /*0164*/ 	.word	0x000000ff
        /*0168*/ 	.word	0x00000050
        /*016c*/ 	.short	0x0100
        /*016e*/ 	.byte	0x09
	.zero		1


	//   ....[11]....
        /*0170*/ 	.word	0x00000660
        /*0174*/ 	.word	0x000000ff
        /*0178*/ 	.word	0x00000058
        /*017c*/ 	.short	0x0100
        /*017e*/ 	.byte	0x09
	.zero		1


	//   ....[12]....
        /*0180*/ 	.word	0x00001590
        /*0184*/ 	.word	0x000000ff
        /*0188*/ 	.word	0xfffffff8
        /*018c*/ 	.short	0x010a
        /*018e*/ 	.byte	0x2b
	.zero		1


	//   ....[13]....
        /*0190*/ 	.word	0x00001750
        /*0194*/ 	.word	0x00000003
        /*0198*/ 	.word	0x00000000
        /*019c*/ 	.short	0x010a
        /*019e*/ 	.byte	0x3f
	.zero		1


	//   ....[14]....
        /*01a0*/ 	.word	0x00001790
        /*01a4*/ 	.word	0x00000003
        /*01a8*/ 	.word	0x00000000
        /*01ac*/ 	.short	0x010a
        /*01ae*/ 	.byte	0x3f
	.zero		1


	//   ....[15]....
        /*01b0*/ 	.word	0x00001fd0
        /*01b4*/ 	.word	0x000000ff
        /*01b8*/ 	.word	0x00000000
        /*01bc*/ 	.short	0x010a
        /*01be*/ 	.byte	0x06
	.zero		1


	//   ....[16]....
        /*01c0*/ 	.word	0x00002010
        /*01c4*/ 	.word	0x000000ff
        /*01c8*/ 	.word	0x00000000
        /*01cc*/ 	.short	0x010a
        /*01ce*/ 	.byte	0x06
	.zero		1


	//   ....[17]....
        /*01d0*/ 	.word	0x000027b0
        /*01d4*/ 	.word	0x000000ff
        /*01d8*/ 	.word	0x00000000
        /*01dc*/ 	.short	0x0101
        /*01de*/ 	.byte	0x06
	.zero		1


	//   ....[18]....
        /*01e0*/ 	.word	0x000028b0
        /*01e4*/ 	.word	0x00000003
        /*01e8*/ 	.word	0x00000000
        /*01ec*/ 	.short	0x0101
        /*01ee*/ 	.byte	0x29
	.zero		1


	//   ....[19]....
        /*01f0*/ 	.word	0x00002980
        /*01f4*/ 	.word	0x000000ff
        /*01f8*/ 	.word	0x00000000
        /*01fc*/ 	.short	0x0101
        /*01fe*/ 	.byte	0x06
	.zero		1


	//   ....[20]....
        /*0200*/ 	.word	0x000029f0
        /*0204*/ 	.word	0x000000ff
        /*0208*/ 	.word	0x00000008
        /*020c*/ 	.short	0x010a
        /*020e*/ 	.byte	0x2b
	.zero		1


	//   ....[21]....
        /*0210*/ 	.word	0x00004730
        /*0214*/ 	.word	0x00000000
        /*0218*/ 	.word	0x00000000
        /*021c*/ 	.short	0x0101
        /*021e*/ 	.byte	0x29
	.zero		1


	//   ....[22]....
        /*0220*/ 	.word	0x00005020
        /*0224*/ 	.word	0x0000000b
        /*0228*/ 	.word	0x00000018
        /*022c*/ 	.short	0x010a
        /*022e*/ 	.byte	0x3f
	.zero		1


	//   ....[23]....
        /*0230*/ 	.word	0x000055e0
        /*0234*/ 	.word	0x00000006
        /*0238*/ 	.word	0x00000068
        /*023c*/ 	.short	0x0101
        /*023e*/ 	.byte	0x3f
	.zero		1


	//   ....[24]....
        /*0240*/ 	.word	0x00005d00
        /*0244*/ 	.word	0x00000007
        /*0248*/ 	.word	0x00000000
        /*024c*/ 	.short	0x010a
        /*024e*/ 	.byte	0x3f
	.zero		1


	//   ....[25]....
        /*0250*/ 	.word	0x00005d80
        /*0254*/ 	.word	0x00000004
        /*0258*/ 	.word	0x00000000
        /*025c*/ 	.short	0x010a
        /*025e*/ 	.byte	0x3f
	.zero		1


	//   ....[26]....
        /*0260*/ 	.word	0x00005e10
        /*0264*/ 	.word	0x00000005
        /*0268*/ 	.word	0x00000000
        /*026c*/ 	.short	0x010a
        /*026e*/ 	.byte	0x3f
	.zero		1


	//   ....[27]....
        /*0270*/ 	.word	0x00005e80
        /*0274*/ 	.word	0x00000003
        /*0278*/ 	.word	0xfffffff8
        /*027c*/ 	.short	0x010a
        /*027e*/ 	.byte	0x3f
	.zero		1


	//   ....[28]....
        /*0280*/ 	.word	0x00005ed0
        /*0284*/ 	.word	0x00000003
        /*0288*/ 	.word	0x00000000
        /*028c*/ 	.short	0x010a
        /*028e*/ 	.byte	0x3f
	.zero		1


	//   ....[29]....
        /*0290*/ 	.word	0x00005f30
        /*0294*/ 	.word	0x00000004
        /*0298*/ 	.word	0x00000000
        /*029c*/ 	.short	0x010a
        /*029e*/ 	.byte	0x3f
	.zero		1


	//   ....[30]....
        /*02a0*/ 	.word	0x00005f90
        /*02a4*/ 	.word	0x00000003
        /*02a8*/ 	.word	0x00000008
        /*02ac*/ 	.short	0x010a
        /*02ae*/ 	.byte	0x3f
	.zero		1


	//   ....[31]....
        /*02b0*/ 	.word	0x00006060
        /*02b4*/ 	.word	0x0000000b
        /*02b8*/ 	.word	0x00000018
        /*02bc*/ 	.short	0x010a
        /*02be*/ 	.byte	0x3f
	.zero		1


	//   ....[32]....
        /*02c0*/ 	.word	0x00006130
        /*02c4*/ 	.word	0x00000007
        /*02c8*/ 	.word	0x00000000
        /*02cc*/ 	.short	0x010a
        /*02ce*/ 	.byte	0x3f
	.zero		1


	//   ....[33]....
        /*02d0*/ 	.word	0x00006180
        /*02d4*/ 	.word	0x00000004
        /*02d8*/ 	.word	0x00000000
        /*02dc*/ 	.short	0x010a
        /*02de*/ 	.byte	0x3f
	.zero		1


	//----- nvinfo : EIATTR_NUM_MBARRIERS
	.align		4
.L_37:
        /*02e0*/ 	.byte	0x03, 0x38
        /*02e2*/ 	.short	0x000c


	//----- nvinfo : EIATTR_EXIT_INSTR_OFFSETS
	.align		4
        /*02e4*/ 	.byte	0x04, 0x1c
        /*02e6*/ 	.short	(.L_39 - .L_38)


	//   ....[0]....
.L_38:
        /*02e8*/ 	.word	0x00001160


	//   ....[1]....
        /*02ec*/ 	.word	0x000011c0


	//   ....[2]....
        /*02f0*/ 	.word	0x00004d50


	//   ....[3]....
        /*02f4*/ 	.word	0x00004d80


	//   ....[4]....
        /*02f8*/ 	.word	0x00005e60


	//----- nvinfo : EIATTR_MAX_THREADS
	.align		4
.L_39:
        /*02fc*/ 	.byte	0x04, 0x05
        /*02fe*/ 	.short	(.L_41 - .L_40)
.L_40:
        /*0300*/ 	.word	0x00000180
        /*0304*/ 	.word	0x00000001
        /*0308*/ 	.word	0x00000001


	//----- nvinfo : EIATTR_CRS_STACK_SIZE
	.align		4
.L_41:
        /*030c*/ 	.byte	0x04, 0x1e
        /*030e*/ 	.short	(.L_43 - .L_42)
.L_42:
        /*0310*/ 	.word	0x00000000


	//----- nvinfo : EIATTR_CBANK_PARAM_SIZE
	.align		4
.L_43:
        /*0314*/ 	.byte	0x03, 0x19
        /*0316*/ 	.short	0x0470


	//----- nvinfo : EIATTR_PARAM_CBANK
	.align		4
        /*0318*/ 	.byte	0x04, 0x0a
        /*031a*/ 	.short	(.L_45 - .L_44)
	.align		4
.L_44:
        /*031c*/ 	.word	index@(.nv.constant0._ZN7cutlass13device_kernelINS_4gemm6kernel13GemmUniversalIN4cute5tupleIJiiiiEEENS1_10collective13CollectiveMmaINS1_34MainloopSm90TmaGmmaWarpSpecializedILi3ENS5_IJNS4_1CILi1EEESB_SB_EEENS1_32KernelTmaWarpSpecializedPingpongEEENS5_IJNSA_ILi64EEESF_NSA_ILi128EEEEEEfNS5_IJlSB_lEEEfSI_NS4_8TiledMMAINS4_8MMA_AtomIJNS4_4SM904GMMA29MMA_64x64x8_F32TF32TF32_SS_TNILNSM_7ScaleInE1ELSO_1EEEEEENS4_6LayoutISC_NS5_IJNSA_ILi0EEESS_SS_EEEEENS5_IJNS4_10UnderscoreESV_SV_EEEEENS4_13SM90_TMA_LOADENS4_14ComposedLayoutINS4_7SwizzleILi3ELi4ELi3EEENS4_18smem_ptr_flag_bitsILi32EEENSR_INS5_IJNSA_ILi8EEENSA_ILi32EEEEEENS5_IJS15_SB_EEEEEEEvNS4_8identityESY_S19_vS1A_EENS_8epilogue10collective6detail29Sm90TmaWarpSpecializedAdapterINS1D_15DefaultEpilogueIfSI_SI_NS1C_6thread17LinearCombinationIfLi1EffLNS1H_9ScaleType4KindE0ELNS_15FloatRoundStyleE2EfEENS1_15EpilogueDefaultEEEEEvvEEEEvNT_6ParamsE)
        /*0320*/ 	.short	0x0210
        /*0322*/ 	.short	0x0470


	//----- nvinfo : EIATTR_SW_WAR
	.align		4
.L_45:
        /*0324*/ 	.byte	0x04, 0x36
        /*0326*/ 	.short	(.L_47 - .L_46)
.L_46:
        /*0328*/ 	.word	0x00000008
.L_47:


//--------------------- .nv.callgraph             --------------------------
	.section	.nv.callgraph,"",@"SHT_CUDA_CALLGRAPH"
	.align	4
	.sectionentsize	8
	.align		4
        /*0000*/ 	.word	0x00000000
	.align		4
        /*0004*/ 	.word	0xffffffff
	.align		4
        /*0008*/ 	.word	index@(_ZN7cutlass13device_kernelINS_4gemm6kernel13GemmUniversalIN4cute5tupleIJiiiiEEENS1_10collective13CollectiveMmaINS1_34MainloopSm90TmaGmmaWarpSpecializedILi3ENS5_IJNS4_1CILi1EEESB_SB_EEENS1_32KernelTmaWarpSpecializedPingpongEEENS5_IJNSA_ILi64EEESF_NSA_ILi128EEEEEEfNS5_IJlSB_lEEEfSI_NS4_8TiledMMAINS4_8MMA_AtomIJNS4_4SM904GMMA29MMA_64x64x8_F32TF32TF32_SS_TNILNSM_7ScaleInE1ELSO_1EEEEEENS4_6LayoutISC_NS5_IJNSA_ILi0EEESS_SS_EEEEENS5_IJNS4_10UnderscoreESV_SV_EEEEENS4_13SM90_TMA_LOADENS4_14ComposedLayoutINS4_7SwizzleILi3ELi4ELi3EEENS4_18smem_ptr_flag_bitsILi32EEENSR_INS5_IJNSA_ILi8EEENSA_ILi32EEEEEENS5_IJS15_SB_EEEEEEEvNS4_8identityESY_S19_vS1A_EENS_8epilogue10collective6detail29Sm90TmaWarpSpecializedAdapterINS1D_15DefaultEpilogueIfSI_SI_NS1C_6thread17LinearCombinationIfLi1EffLNS1H_9ScaleType4KindE0ELNS_15FloatRoundStyleE2EfEENS1_15EpilogueDefaultEEEEEvvEEEEvNT_6ParamsE)
	.align		4
        /*000c*/ 	.word	index@(__assertfail)
	.align		4
        /*0010*/ 	.word	0x00000000
	.align		4
        /*0014*/ 	.word	0xfffffffe
	.align		4
        /*0018*/ 	.word	0x00000000
	.align		4
        /*001c*/ 	.word	0xfffffffd
	.align		4
        /*0020*/ 	.word	0x00000000
	.align		4
        /*0024*/ 	.word	0xfffffffc


//--------------------- .nv.constant4             --------------------------
	.section	.nv.constant4,"a",@progbits
	.align	8
	.align		8
.nv.constant4:
        /*0000*/ 	.dword	__assertfail
	.align		8
        /*0008*/ 	.dword	__unnamed_1
	.align		8
        /*0010*/ 	.dword	_ZN40_INTERNAL_d36440b2_4_k_cu_9b0d4045_159954cuda3std3__45__cpo5beginE
	.align		8
        /*0018*/ 	.dword	_ZN40_INTERNAL_d36440b2_4_k_cu_9b0d4045_159954cuda3std3__45__cpo3endE
	.align		8
        /*0020*/ 	.dword	_ZN40_INTERNAL_d36440b2_4_k_cu_9b0d4045_159954cuda3std3__45__cpo6cbeginE
	.align		8
        /*0028*/ 	.dword	_ZN40_INTERNAL_d36440b2_4_k_cu_9b0d4045_159954cuda3std3__45__cpo4cendE
	.align		8
        /*0030*/ 	.dword	_ZN40_INTERNAL_d36440b2_4_k_cu_9b0d4045_159954cuda3std3__442_GLOBAL__N__d36440b2_4_k_cu_9b0d4045_159956ignoreE
	.align		8
        /*0038*/ 	.dword	_ZN40_INTERNAL_d36440b2_4_k_cu_9b0d4045_159954cuda3std3__419piecewise_constructE
	.align		8
        /*0040*/ 	.dword	_ZN40_INTERNAL_d36440b2_4_k_cu_9b0d4045_159954cuda3std3__48in_placeE
	.align		8
        /*0048*/ 	.dword	_ZN40_INTERNAL_d36440b2_4_k_cu_9b0d4045_159954cuda3std6ranges3__45__cpo4swapE
	.align		8
        /*0050*/ 	.dword	_ZN40_INTERNAL_d36440b2_4_k_cu_9b0d4045_159954cuda3std6ranges3__45__cpo9iter_moveE
	.align		8
        /*0058*/ 	.dword	_ZN40_INTERNAL_d36440b2_4_k_cu_9b0d4045_159954cute7productE
	.align		8
        /*0060*/ 	.dword	_ZN40_INTERNAL_d36440b2_4_k_cu_9b0d4045_159954cute1_E
	.align		8
        /*0068*/ 	.dword	$str$22
	.align		8
        /*0070*/ 	.dword	$str$23


//--------------------- .text._ZN7cutlass13device_kernelINS_4gemm6kernel13GemmUniversalIN4cute5tupleIJiiiiEEENS1_10collective13CollectiveMmaINS1_34MainloopSm90TmaGmmaWarpSpecializedILi3ENS5_IJNS4_1CILi1EEESB_SB_EEENS1_32KernelTmaWarpSpecializedPingpongEEENS5_IJNSA_ILi64EEESF_NSA_ILi128EEEEEEfNS5_IJlSB_lEEEfSI_NS4_8TiledMMAINS4_8MMA_AtomIJNS4_4SM904GMMA29MMA_64x64x8_F32TF32TF32_SS_TNILNSM_7ScaleInE1ELSO_1EEEEEENS4_6LayoutISC_NS5_IJNSA_ILi0EEESS_SS_EEEEENS5_IJNS4_10UnderscoreESV_SV_EEEEENS4_13SM90_TMA_LOADENS4_14ComposedLayoutINS4_7SwizzleILi3ELi4ELi3EEENS4_18smem_ptr_flag_bitsILi32EEENSR_INS5_IJNSA_ILi8EEENSA_ILi32EEEEEENS5_IJS15_SB_EEEEEEEvNS4_8identityESY_S19_vS1A_EENS_8epilogue10collective6detail29Sm90TmaWarpSpecializedAdapterINS1D_15DefaultEpilogueIfSI_SI_NS1C_6thread17LinearCombinationIfLi1EffLNS1H_9ScaleType4KindE0ELNS_15FloatRoundStyleE2EfEENS1_15EpilogueDefaultEEEEEvvEEEEvNT_6ParamsE --------------------------
	.section	.text._ZN7cutlass13device_kernelINS_4gemm6kernel13GemmUniversalIN4cute5tupleIJiiiiEEENS1_10collective13CollectiveMmaINS1_34MainloopSm90TmaGmmaWarpSpecializedILi3ENS5_IJNS4_1CILi1EEESB_SB_EEENS1_32KernelTmaWarpSpecializedPingpongEEENS5_IJNSA_ILi64EEESF_NSA_ILi128EEEEEEfNS5_IJlSB_lEEEfSI_NS4_8TiledMMAINS4_8MMA_AtomIJNS4_4SM904GMMA29MMA_64x64x8_F32TF32TF32_SS_TNILNSM_7ScaleInE1ELSO_1EEEEEENS4_6LayoutISC_NS5_IJNSA_ILi0EEESS_SS_EEEEENS5_IJNS4_10UnderscoreESV_SV_EEEEENS4_13SM90_TMA_LOADENS4_14ComposedLayoutINS4_7SwizzleILi3ELi4ELi3EEENS4_18smem_ptr_flag_bitsILi32EEENSR_INS5_IJNSA_ILi8EEENSA_ILi32EEEEEENS5_IJS15_SB_EEEEEEEvNS4_8identityESY_S19_vS1A_EENS_8epilogue10collective6detail29Sm90TmaWarpSpecializedAdapterINS1D_15DefaultEpilogueIfSI_SI_NS1C_6thread17LinearCombinationIfLi1EffLNS1H_9ScaleType4KindE0ELNS_15FloatRoundStyleE2EfEENS1_15EpilogueDefaultEEEEEvvEEEEvNT_6ParamsE,"ax",@progbits
	.align	128
.text._ZN7cutlass13device_kernelINS_4gemm6kernel13GemmUniversalIN4cute5tupleIJiiiiEEENS1_10collective13CollectiveMmaINS1_34MainloopSm90TmaGmmaWarpSpecializedILi3ENS5_IJNS4_1CILi1EEESB_SB_EEENS1_32KernelTmaWarpSpecializedPingpongEEENS5_IJNSA_ILi64EEESF_NSA_ILi128EEEEEEfNS5_IJlSB_lEEEfSI_NS4_8TiledMMAINS4_8MMA_AtomIJNS4_4SM904GMMA29MMA_64x64x8_F32TF32TF32_SS_TNILNSM_7ScaleInE1ELSO_1EEEEEENS4_6LayoutISC_NS5_IJNSA_ILi0EEESS_SS_EEEEENS5_IJNS4_10UnderscoreESV_SV_EEEEENS4_13SM90_TMA_LOADENS4_14ComposedLayoutINS4_7SwizzleILi3ELi4ELi3EEENS4_18smem_ptr_flag_bitsILi32EEENSR_INS5_IJNSA_ILi8EEENSA_ILi32EEEEEENS5_IJS15_SB_EEEEEEEvNS4_8identityESY_S19_vS1A_EENS_8epilogue10collective6detail29Sm90TmaWarpSpecializedAdapterINS1D_15DefaultEpilogueIfSI_SI_NS1C_6thread17LinearCombinationIfLi1EffLNS1H_9ScaleType4KindE0ELNS_15FloatRoundStyleE2EfEENS1_15EpilogueDefaultEEEEEvvEEEEvNT_6ParamsE:
        .type           _ZN7cutlass13device_kernelINS_4gemm6kernel13GemmUniversalIN4cute5tupleIJiiiiEEENS1_10collective13CollectiveMmaINS1_34MainloopSm90TmaGmmaWarpSpecializedILi3ENS5_IJNS4_1CILi1EEESB_SB_EEENS1_32KernelTmaWarpSpecializedPingpongEEENS5_IJNSA_ILi64EEESF_NSA_ILi128EEEEEEfNS5_IJlSB_lEEEfSI_NS4_8TiledMMAINS4_8MMA_AtomIJNS4_4SM904GMMA29MMA_64x64x8_F32TF32TF32_SS_TNILNSM_7ScaleInE1ELSO_1EEEEEENS4_6LayoutISC_NS5_IJNSA_ILi0EEESS_SS_EEEEENS5_IJNS4_10UnderscoreESV_SV_EEEEENS4_13SM90_TMA_LOADENS4_14ComposedLayoutINS4_7SwizzleILi3ELi4ELi3EEENS4_18smem_ptr_flag_bitsILi32EEENSR_INS5_IJNSA_ILi8EEENSA_ILi32EEEEEENS5_IJS15_SB_EEEEEEEvNS4_8identityESY_S19_vS1A_EENS_8epilogue10collective6detail29Sm90TmaWarpSpecializedAdapterINS1D_15DefaultEpilogueIfSI_SI_NS1C_6thread17LinearCombinationIfLi1EffLNS1H_9ScaleType4KindE0ELNS_15FloatRoundStyleE2EfEENS1_15EpilogueDefaultEEEEEvvEEEEvNT_6ParamsE,@function
        .size           _ZN7cutlass13device_kernelINS_4gemm6kernel13GemmUniversalIN4cute5tupleIJiiiiEEENS1_10collective13CollectiveMmaINS1_34MainloopSm90TmaGmmaWarpSpecializedILi3ENS5_IJNS4_1CILi1EEESB_SB_EEENS1_32KernelTmaWarpSpecializedPingpongEEENS5_IJNSA_ILi64EEESF_NSA_ILi128EEEEEEfNS5_IJlSB_lEEEfSI_NS4_8TiledMMAINS4_8MMA_AtomIJNS4_4SM904GMMA29MMA_64x64x8_F32TF32TF32_SS_TNILNSM_7ScaleInE1ELSO_1EEEEEENS4_6LayoutISC_NS5_IJNSA_ILi0EEESS_SS_EEEEENS5_IJNS4_10UnderscoreESV_SV_EEEEENS4_13SM90_TMA_LOADENS4_14ComposedLayoutINS4_7SwizzleILi3ELi4ELi3EEENS4_18smem_ptr_flag_bitsILi32EEENSR_INS5_IJNSA_ILi8EEENSA_ILi32EEEEEENS5_IJS15_SB_EEEEEEEvNS4_8identityESY_S19_vS1A_EENS_8epilogue10collective6detail29Sm90TmaWarpSpecializedAdapterINS1D_15DefaultEpilogueIfSI_SI_NS1C_6thread17LinearCombinationIfLi1EffLNS1H_9ScaleType4KindE0ELNS_15FloatRoundStyleE2EfEENS1_15EpilogueDefaultEEEEEvvEEEEvNT_6ParamsE,(.L_x_131 - _ZN7cutlass13device_kernelINS_4gemm6kernel13GemmUniversalIN4cute5tupleIJiiiiEEENS1_10collective13CollectiveMmaINS1_34MainloopSm90TmaGmmaWarpSpecializedILi3ENS5_IJNS4_1CILi1EEESB_SB_EEENS1_32KernelTmaWarpSpecializedPingpongEEENS5_IJNSA_ILi64EEESF_NSA_ILi128EEEEEEfNS5_IJlSB_lEEEfSI_NS4_8TiledMMAINS4_8MMA_AtomIJNS4_4SM904GMMA29MMA_64x64x8_F32TF32TF32_SS_TNILNSM_7ScaleInE1ELSO_1EEEEEENS4_6LayoutISC_NS5_IJNSA_ILi0EEESS_SS_EEEEENS5_IJNS4_10UnderscoreESV_SV_EEEEENS4_13SM90_TMA_LOADENS4_14ComposedLayoutINS4_7SwizzleILi3ELi4ELi3EEENS4_18smem_ptr_flag_bitsILi32EEENSR_INS5_IJNSA_ILi8EEENSA_ILi32EEEEEENS5_IJS15_SB_EEEEEEEvNS4_8identityESY_S19_vS1A_EENS_8epilogue10collective6detail29Sm90TmaWarpSpecializedAdapterINS1D_15DefaultEpilogueIfSI_SI_NS1C_6thread17LinearCombinationIfLi1EffLNS1H_9ScaleType4KindE0ELNS_15FloatRoundStyleE2EfEENS1_15EpilogueDefaultEEEEEvvEEEEvNT_6ParamsE)
        .other          _ZN7cutlass13device_kernelINS_4gemm6kernel13GemmUniversalIN4cute5tupleIJiiiiEEENS1_10collective13CollectiveMmaINS1_34MainloopSm90TmaGmmaWarpSpecializedILi3ENS5_IJNS4_1CILi1EEESB_SB_EEENS1_32KernelTmaWarpSpecializedPingpongEEENS5_IJNSA_ILi64EEESF_NSA_ILi128EEEEEEfNS5_IJlSB_lEEEfSI_NS4_8TiledMMAINS4_8MMA_AtomIJNS4_4SM904GMMA29MMA_64x64x8_F32TF32TF32_SS_TNILNSM_7ScaleInE1ELSO_1EEEEEENS4_6LayoutISC_NS5_IJNSA_ILi0EEESS_SS_EEEEENS5_IJNS4_10UnderscoreESV_SV_EEEEENS4_13SM90_TMA_LOADENS4_14ComposedLayoutINS4_7SwizzleILi3ELi4ELi3EEENS4_18smem_ptr_flag_bitsILi32EEENSR_INS5_IJNSA_ILi8EEENSA_ILi32EEEEEENS5_IJS15_SB_EEEEEEEvNS4_8identityESY_S19_vS1A_EENS_8epilogue10collective6detail29Sm90TmaWarpSpecializedAdapterINS1D_15DefaultEpilogueIfSI_SI_NS1C_6thread17LinearCombinationIfLi1EffLNS1H_9ScaleType4KindE0ELNS_15FloatRoundStyleE2EfEENS1_15EpilogueDefaultEEEEEvvEEEEvNT_6ParamsE,@"STO_CUDA_ENTRY STV_DEFAULT"
_ZN7cutlass13device_kernelINS_4gemm6kernel13GemmUniversalIN4cute5tupleIJiiiiEEENS1_10collective13CollectiveMmaINS1_34MainloopSm90TmaGmmaWarpSpecializedILi3ENS5_IJNS4_1CILi1EEESB_SB_EEENS1_32KernelTmaWarpSpecializedPingpongEEENS5_IJNSA_ILi64EEESF_NSA_ILi128EEEEEEfNS5_IJlSB_lEEEfSI_NS4_8TiledMMAINS4_8MMA_AtomIJNS4_4SM904GMMA29MMA_64x64x8_F32TF32TF32_SS_TNILNSM_7ScaleInE1ELSO_1EEEEEENS4_6LayoutISC_NS5_IJNSA_ILi0EEESS_SS_EEEEENS5_IJNS4_10UnderscoreESV_SV_EEEEENS4_13SM90_TMA_LOADENS4_14ComposedLayoutINS4_7SwizzleILi3ELi4ELi3EEENS4_18smem_ptr_flag_bitsILi32EEENSR_INS5_IJNSA_ILi8EEENSA_ILi32EEEEEENS5_IJS15_SB_EEEEEEEvNS4_8identityESY_S19_vS1A_EENS_8epilogue10collective6detail29Sm90TmaWarpSpecializedAdapterINS1D_15DefaultEpilogueIfSI_SI_NS1C_6thread17LinearCombinationIfLi1EffLNS1H_9ScaleType4KindE0ELNS_15FloatRoundStyleE2EfEENS1_15EpilogueDefaultEEEEEvvEEEEvNT_6ParamsE:
[----:B------:R-:W0:Y:S02]  /*0000*/  LDC R1, c[0x0][0x28] ;  /* 0x00000a00ff017b82 */ /* 0x000e240000000800 */
[----:B0-----:R-:W-:Y:S01]  /*0010*/  VIADD R1, R1, 0xfffffff8 ;  /* 0xfffffff801017836 */ /* 0x001fe20000000000 */
[----:B------:R-:W0:Y:S01]  /*0020*/  S2R R4, SR_TID.X ;  /* 0x0000000000047919 */ /* 0x000e220000002100 */
[----:B------:R-:W-:Y:S01]  /*0030*/  ELECT P0, URZ, PT ;  /* 0x00000000003f782f */ /* 0x000fe20003800000 */
[----:B------:R-:W-:Y:S01]  /*0040*/  BSSY B0, `(.L_x_0) ;  /* 0x000000f000007945 */ /* 0x000fe20003800000 */
[--C-:B0-----:R-:W-:Y:S02]  /*0050*/  SHF.R.U32.HI R0, RZ, 0x5, R4.reuse ;  /* 0x00000005ff007819 */ /* 0x101fe40000011604 */
[----:B------:R-:W-:-:S03]  /*0060*/  SHF.R.U32.HI R5, RZ, 0x7, R4 ;  /* 0x00000007ff057819 */ /* 0x000fc60000011604 */
[----:B------:R-:W0:Y:S04]  /*0070*/  SHFL.IDX PT, R2, R0, RZ, 0x1f ;  /* 0x00001fff00027589 */ /* 0x000e2800000e0000 */
[----:B------:R1:W2:Y:S01]  /*0080*/  SHFL.IDX PT, R7, R5, RZ, 0x1f ;  /* 0x00001fff05077589 */ /* 0x0002a200000e0000 */
[----:B0-----:R-:W-:-:S13]  /*0090*/  ISETP.NE.OR P0, PT, R2, RZ, !P0 ;  /* 0x000000ff0200720c */ /* 0x001fda0004705670 */
[----:B-12---:R-:W-:Y:S05]  /*00a0*/  @P0 BRA `(.L_x_1) ;  /* 0x0000000000200947 */ /* 0x006fea0003800000 */
[----:B------:R-:W-:Y:S02]  /*00b0*/  ULDC.64 UR4, c[0x0][0x198] ;  /* 0x0000660000047ab9 */ /* 0x000fe40000000a00 */
[----:B------:R-:W-:Y:S02]  /*00c0*/  UIADD3 UR6, UP0, UR4, 0xf0, URZ ;  /* 0x000000f004067890 */ /* 0x000fe4000ff1e03f */
[----:B------:R-:W-:Y:S02]  /*00d0*/  UIADD3 UR4, UP1, UR4, 0x1f0, URZ ;  /* 0x000001f004047890 */ /* 0x000fe4000ff3e03f */
[----:B------:R-:W-:Y:S02]  /*00e0*/  UIADD3.X UR7, URZ, UR5, URZ, UP0, !UPT ;  /* 0x000000053f077290 */ /* 0x000fe400087fe43f */
[----:B------:R-:W-:-:S07]  /*00f0*/  UIADD3.X UR5, URZ, UR5, URZ, UP1, !UPT ;  /* 0x000000053f057290 */ /* 0x000fce0008ffe43f */
[----:B------:R0:W-:Y:S02]  /*0100*/  UTMACCTL.PF [UR6] ;  /* 0x00000000060079b9 */ /* 0x0001e40008040000 */
[----:B------:R0:W-:Y:S02]  /*0110*/  UTMACCTL.PF [UR4] ;  /* 0x00000000040079b9 */ /* 0x0001e40008040000 */
[----:B0-----:R-:W-:Y:S01]  /*0120*/  NOP ;  /* 0x0000000000007918 */ /* 0x001fe20000000000 */
.L_x_1:
[----:B------:R-:W-:Y:S05]  /*0130*/  BSYNC B0 ;  /* 0x0000000000007941 */ /* 0x000fea0003800000 */
.L_x_0:
[----:B------:R-:W0:Y:S02]  /*0140*/  SHFL.IDX PT, R3, R0, RZ, 0x1f ;  /* 0x00001fff00037589 */ /* 0x000e2400000e0000 */
[----:B0-----:R-:W-:-:S13]  /*0150*/  ISETP.NE.AND P0, PT, R3, RZ, PT ;  /* 0x000000ff0300720c */ /* 0x001fda0003f05270 */
[----:B------:R-:W-:Y:S05]  /*0160*/  @P0 BRA `(.L_x_2) ;  /* 0x0000000000500947 */ /* 0x000fea0003800000 */
[----:B------:R-:W0:Y:S01]  /*0170*/  S2UR UR8, SR_CgaCtaId ;  /* 0x00000000000879c3 */ /* 0x000e220000008800 */
[----:B------:R-:W-:Y:S01]  /*0180*/  UMOV UR4, 0x400 ;  /* 0x0000040000047882 */ /* 0x000fe20000000000 */
[----:B------:R-:W-:Y:S01]  /*0190*/  UMOV UR5, 0x1 ;  /* 0x0000000100057882 */ /* 0x000fe20000000000 */
[----:B------:R-:W-:Y:S01]  /*01a0*/  UMOV UR6, 0x80 ;  /* 0x0000008000067882 */ /* 0x000fe20000000000 */
[----:B------:R-:W-:Y:S01]  /*01b0*/  ELECT P0, URZ, PT ;  /* 0x00000000003f782f */ /* 0x000fe20003800000 */
[----:B------:R-:W-:-:S04]  /*01c0*/  UIADD3 UR6, -UR6, 0x100000, URZ ;  /* 0x0010000006067890 */ /* 0x000fc8000fffe13f */
[----:B------:R-:W-:Y:S02]  /*01d0*/  USHF.L.U32 UR7, UR6, 0xb, URZ ;  /* 0x0000000b06077899 */ /* 0x000fe4000800063f */
[----:B------:R-:W-:Y:S02]  /*01e0*/  USHF.L.U32 UR6, UR6, 0x1, URZ ;  /* 0x0000000106067899 */ /* 0x000fe4000800063f */
[----:B0-----:R-:W-:Y:S02]  /*01f0*/  ULEA UR8, UR8, UR4, 0x18 ;  /* 0x0000000408087291 */ /* 0x001fe4000f8ec03f */
[----:B------:R-:W-:-:S04]  /*0200*/  UIADD3 UR4, -UR5, 0x100000, URZ ;  /* 0x0010000005047890 */ /* 0x000fc8000fffe13f */
[----:B------:R-:W-:Y:S02]  /*0210*/  USHF.L.U32 UR5, UR4, 0xb, URZ ;  /* 0x0000000b04057899 */ /* 0x000fe4000800063f */
[----:B------:R-:W-:Y:S01]  /*0220*/  USHF.L.U32 UR4, UR4, 0x1, URZ ;  /* 0x0000000104047899 */ /* 0x000fe2000800063f */
[----:B------:R-:W0:Y:S11]  /*0230*/  FENCE.VIEW.ASYNC.S ;  /* 0x00000000000073c6 */ /* 0x000e360000000000 */
[----:B0-----:R0:W1:Y:S01]  /*0240*/  SYNCS.EXCH.64 URZ, [UR8], UR4 ;  /* 0x00000004083f75b2 */ /* 0x0010620008000100 */
[----:B------:R0:W2:Y:S01]  /*0250*/  SYNCS.EXCH.64 URZ, [UR8+0x18], UR6 ;  /* 0x00001806083f75b2 */ /* 0x0000a20008000100 */
[----:B------:R0:W3:Y:S01]  /*0260*/  SYNCS.EXCH.64 URZ, [UR8+0x8], UR4 ;  /* 0x00000804083f75b2 */ /* 0x0000e20008000100 */
[----:B------:R0:W4:Y:S01]  /*0270*/  SYNCS.EXCH.64 URZ, [UR8+0x20], UR6 ;  /* 0x00002006083f75b2 */ /* 0x0001220008000100 */
[----:B------:R0:W0:Y:S01]  /*0280*/  SYNCS.EXCH.64 URZ, [UR8+0x10], UR4 ;  /* 0x00001004083f75b2 */ /* 0x0000220008000100 */
[----:B------:R0:W0:Y:S01]  /*0290*/  SYNCS.EXCH.64 URZ, [UR8+0x28], UR6 ;  /* 0x00002806083f75b2 */ /* 0x0000220008000100 */
[----:B------:R-:W-:Y:S01]  /*02a0*/  NOP ;  /* 0x0000000000007918 */ /* 0x000fe20000000000 */
.L_x_2:
[----:B------:R-:W5:Y:S01]  /*02b0*/  SHFL.IDX PT, R6, R0, RZ, 0x1f ;  /* 0x00001fff00067589 */ /* 0x000f6200000e0000 */
[----:B------:R-:W-:Y:S01]  /*02c0*/  ELECT P0, URZ, PT ;  /* 0x00000000003f782f */ /* 0x000fe20003800000 */
[----:B------:R-:W-:Y:S01]  /*02d0*/  NOP ;  /* 0x0000000000007918 */ /* 0x000fe20000000000 */
[----:B------:R-:W-:Y:S01]  /*02e0*/  ELECT P1, URZ, PT ;  /* 0x00000000003f782f */ /* 0x000fe20003820000 */
[----:B------:R-:W1:Y:S01]  /*02f0*/  SHFL.IDX PT, R3, R0, RZ, 0x1f ;  /* 0x00001fff00037589 */ /* 0x000e6200000e0000 */
[----:B0-----:R-:W-:Y:S01]  /*0300*/  UMOV UR4, 0x20 ;  /* 0x0000002000047882 */ /* 0x001fe20000000000 */
[----:B------:R-:W-:Y:S01]  /*0310*/  UMOV UR11, 0x80 ;  /* 0x00000080000b7882 */ /* 0x000fe20000000000 */
[----:B------:R-:W-:Y:S01]  /*0320*/  NOP ;  /* 0x0000000000007918 */ /* 0x000fe20000000000 */
[----:B------:R-:W0:Y:S01]  /*0330*/  SHFL.IDX PT, R5, R5, RZ, 0x1f ;  /* 0x00001fff05057589 */ /* 0x000e2200000e0000 */
[C---:B------:R-:W-:Y:S01]  /*0340*/  VIADD R31, R7.reuse, 0xffffffff ;  /* 0xffffffff071f7836 */ /* 0x040fe20000000000 */
[----:B------:R-:W-:Y:S01]  /*0350*/  ULDC.64 UR48, c[0x0][0x208] ;  /* 0x0000820000307ab9 */ /* 0x000fe20000000a00 */
[----:B------:R-:W-:-:S03]  /*0360*/  ISETP.NE.AND P2, PT, R7, RZ, PT ;  /* 0x000000ff0700720c */ /* 0x000fc60003f45270 */
[----:B------:R-:W-:Y:S02]  /*0370*/  ISETP.GE.U32.AND P3, PT, R31, 0x2, PT ;  /* 0x000000021f00780c */ /* 0x000fe40003f66070 */
[----:B-----5:R-:W-:Y:S02]  /*0380*/  ISETP.NE.OR P0, PT, R6, RZ, !P0 ;  /* 0x000000ff0600720c */ /* 0x020fe40004705670 */
[----:B-1----:R-:W-:Y:S02]  /*0390*/  ISETP.NE.OR P1, PT, R3, RZ, !P1 ;  /* 0x000000ff0300720c */ /* 0x002fe40004f25670 */
[----:B------:R-:W-:Y:S02]  /*03a0*/  SHF.R.S32.HI R3, RZ, 0x1f, R2 ;  /* 0x0000001fff037819 */ /* 0x000fe40000011402 */
[----:B0-----:R-:W-:Y:S02]  /*03b0*/  R2UR UR43, R5 ;  /* 0x00000000052b72ca */ /* 0x001fe400000e0000 */
[----:B------:R-:W-:-:S05]  /*03c0*/  LEA.HI R3, R3, R2, RZ, 0x2 ;  /* 0x0000000203037211 */ /* 0x000fca00078f10ff */
[----:B------:R-:W-:Y:S01]  /*03d0*/  VOTEU.ALL UP0, P0 ;  /* 0x00000000003f7886 */ /* 0x000fe20000000000 */
[----:B------:R-:W-:Y:S01]  /*03e0*/  LOP3.LUT R3, R3, 0xfffffffc, RZ, 0xc0, !PT ;  /* 0xfffffffc03037812 */ /* 0x000fe200078ec0ff */
[----:B------:R-:W-:-:S03]  /*03f0*/  VOTEU.ALL UP1, P1 ;  /* 0x00000000003f7886 */ /* 0x000fc60000820000 */
[----:B------:R-:W0:Y:S01]  /*0400*/  @!UP0 S2UR UR7, SR_CgaCtaId ;  /* 0x00000000000789c3 */ /* 0x000e220000008800 */
[----:B------:R-:W-:Y:S01]  /*0410*/  @!UP0 UMOV UR6, 0x400 ;  /* 0x0000040000068882 */ /* 0x000fe20000000000 */
[----:B------:R-:W-:-:S04]  /*0420*/  @!UP0 UIADD3 UR4, -UR4, 0x100000, URZ ;  /* 0x0010000004048890 */ /* 0x000fc8000fffe13f */
[----:B------:R-:W-:Y:S02]  /*0430*/  @!UP0 USHF.L.U32 UR5, UR4, 0xb, URZ ;  /* 0x0000000b04058899 */ /* 0x000fe4000800063f */
[----:B------:R-:W-:Y:S01]  /*0440*/  @!UP0 USHF.L.U32 UR4, UR4, 0x1, URZ ;  /* 0x0000000104048899 */ /* 0x000fe2000800063f */
[----:B------:R-:W-:Y:S01]  /*0450*/  IMAD.IADD R14, R2, 0x1, -R3 ;  /* 0x00000001020e7824 */ /* 0x000fe200078e0a03 */
[----:B------:R-:W-:Y:S01]  /*0460*/  @!UP1 UMOV UR9, 0x400 ;  /* 0x0000040000099882 */ /* 0x000fe20000000000 */
[----:B------:R-:W-:Y:S01]  /*0470*/  VOTEU.ALL UP2, P1 ;  /* 0x00000000003f7886 */ /* 0x000fe20000840000 */
[----:B------:R-:W-:Y:S01]  /*0480*/  VOTEU.ALL UP3, P1 ;  /* 0x00000000003f7886 */ /* 0x000fe20000860000 */
[----:B------:R-:W-:Y:S01]  /*0490*/  VOTEU.ALL UP4, P1 ;  /* 0x00000000003f7886 */ /* 0x000fe20000880000 */
[----:B------:R-:W1:Y:S01]  /*04a0*/  @!UP1 S2UR UR10, SR_CgaCtaId ;  /* 0x00000000000a99c3 */ /* 0x000e620000008800 */
[----:B------:R-:W-:Y:S01]  /*04b0*/  VOTEU.ALL UP5, P1 ;  /* 0x00000000003f7886 */ /* 0x000fe200008a0000 */
[----:B------:R-:W-:-:S04]  /*04c0*/  SHF.R.S32.HI R3, RZ, 0x1f, R4 ;  /* 0x0000001fff037819 */ /* 0x000fc80000011404 */
[----:B------:R-:W-:-:S04]  /*04d0*/  LEA.HI R3, R3, R4, RZ, 0x7 ;  /* 0x0000000403037211 */ /* 0x000fc800078f38ff */
[----:B------:R-:W-:-:S05]  /*04e0*/  LOP3.LUT R3, R3, 0xffffff80, RZ, 0xc0, !PT ;  /* 0xffffff8003037812 */ /* 0x000fca00078ec0ff */
[----:B------:R-:W-:Y:S01]  /*04f0*/  IMAD.IADD R5, R4, 0x1, -R3 ;  /* 0x0000000104057824 */ /* 0x000fe200078e0a03 */
[----:B0-----:R-:W-:Y:S02]  /*0500*/  @!UP0 ULEA UR8, UR7, UR6, 0x18 ;  /* 0x0000000607088291 */ /* 0x001fe4000f8ec03f */
[----:B------:R-:W-:-:S04]  /*0510*/  @!UP1 UIADD3 UR6, -UR11, 0x100000, URZ ;  /* 0x001000000b069890 */ /* 0x000fc8000fffe13f */
[----:B------:R-:W-:Y:S02]  /*0520*/  @!UP1 USHF.L.U32 UR7, UR6, 0xb, URZ ;  /* 0x0000000b06079899 */ /* 0x000fe4000800063f */
[----:B------:R-:W-:Y:S01]  /*0530*/  @!UP1 USHF.L.U32 UR6, UR6, 0x1, URZ ;  /* 0x0000000106069899 */ /* 0x000fe2000800063f */
[----:B------:R-:W-:Y:S01]  /*0540*/  VOTEU.ALL UP0, P0 ;  /* 0x00000000003f7886 */ /* 0x000fe20000000000 */
[----:B-1----:R-:W-:Y:S01]  /*0550*/  @!UP1 ULEA UR9, UR10, UR9, 0x18 ;  /* 0x000000090a099291 */ /* 0x002fe2000f8ec03f */
[----:B------:R-:W-:Y:S02]  /*0560*/  VOTEU.ALL UP1, P0 ;  /* 0x00000000003f7886 */ /* 0x000fe40000020000 */
[----:B------:R-:W-:Y:S01]  /*0570*/  ULDC.64 UR10, c[0x0][0x598] ;  /* 0x00016600000a7ab9 */ /* 0x000fe20000000a00 */
[----:B------:R-:W-:Y:S01]  /*0580*/  ISETP.NE.AND P0, PT, R14, 0x3, PT ;  /* 0x000000030e00780c */ /* 0x000fe20003f05270 */
[----:B------:R-:W0:Y:S02]  /*0590*/  FENCE.VIEW.ASYNC.S ;  /* 0x00000000000073c6 */ /* 0x000e240000000000 */
[----:B0-----:R0:W2:Y:S01]  /*05a0*/  @!UP0 SYNCS.EXCH.64 URZ, [UR8+0x60], UR4 ;  /* 0x00006004083f85b2 */ /* 0x0010a20008000100 */
[----:B------:R-:W-:-:S02]  /*05b0*/  ISETP.NE.U32.AND P1, PT, RZ, UR10, PT ;  /* 0x0000000aff007c0c */ /* 0x000fc4000bf25070 */
[----:B------:R-:W-:Y:S02]  /*05c0*/  ISETP.EQ.OR P0, PT, R14, RZ, !P0 ;  /* 0x000000ff0e00720c */ /* 0x000fe40004702670 */
[----:B------:R-:W-:Y:S02]  /*05d0*/  ISETP.NE.AND.EX P1, PT, RZ, UR11, PT, P1 ;  /* 0x0000000bff007c0c */ /* 0x000fe4000bf25310 */
[----:B------:R-:W-:-:S04]  /*05e0*/  ISETP.EQ.AND P0, PT, R7, RZ, P0 ;  /* 0x000000ff0700720c */ /* 0x000fc80000702270 */
[----:B------:R-:W-:-:S04]  /*05f0*/  SEL R23, RZ, 0x1, !P0 ;  /* 0x00000001ff177807 */ /* 0x000fc80004000000 */
[----:B------:R-:W-:Y:S01]  /*0600*/  SEL R23, R23, 0x2, P3 ;  /* 0x0000000217177807 */ /* 0x000fe20001800000 */
[----:B------:R0:W2:Y:S01]  /*0610*/  @!UP1 SYNCS.EXCH.64 URZ, [UR8+0x68], UR4 ;  /* 0x00006804083f95b2 */ /* 0x0000a20008000100 */
[----:B------:R-:W-:Y:S01]  /*0620*/  NOP ;  /* 0x0000000000007918 */ /* 0x000fe20000000000 */
[----:B------:R0:W2:Y:S01]  /*0630*/  @!UP2 SYNCS.EXCH.64 URZ, [UR9+0x40], UR6 ;  /* 0x00004006093fa5b2 */ /* 0x0000a20008000100 */
[----:B------:R0:W2:Y:S01]  /*0640*/  @!UP3 SYNCS.EXCH.64 URZ, [UR9+0x48], UR6 ;  /* 0x00004806093fb5b2 */ /* 0x0000a20008000100 */
[----:B------:R0:W2:Y:S01]  /*0650*/  @!UP4 SYNCS.EXCH.64 URZ, [UR9+0x50], UR6 ;  /* 0x00005006093fc5b2 */ /* 0x0000a20008000100 */
[----:B------:R0:W2:Y:S01]  /*0660*/  @!UP5 SYNCS.EXCH.64 URZ, [UR9+0x58], UR6 ;  /* 0x00005806093fd5b2 */ /* 0x0000a20008000100 */
[----:B------:R-:W-:Y:S01]  /*0670*/  NOP ;  /* 0x0000000000007918 */ /* 0x000fe20000000000 */
[----:B--234-:R-:W-:Y:S06]  /*0680*/  BAR.SYNC.DEFER_BLOCKING 0x0 ;  /* 0x0000000000007b1d */ /* 0x01cfec0000010000 */
[----:B0-----:R-:W-:Y:S05]  /*0690*/  @!P1 BRA `(.L_x_3) ;  /* 0x00000000001c9947 */ /* 0x001fea0003800000 */
[----:B------:R-:W0:Y:S02]  /*06a0*/  LDC.64 R2, c[0x0][0x598] ;  /* 0x00016600ff027b82 */ /* 0x000e240000000a00 */
[----:B0-----:R-:W2:Y:S02]  /*06b0*/  LDG.E.64 R2, desc[UR48][R2.64] ;  /* 0x0000003002027981 */ /* 0x001ea4000c1e1b00 */
[----:B--2---:R-:W-:-:S04]  /*06c0*/  ISETP.NE.U32.AND P0, PT, R2, RZ, PT ;  /* 0x000000ff0200720c */ /* 0x004fc80003f05070 */
[----:B------:R-:W-:-:S13]  /*06d0*/  ISETP.NE.AND.EX P0, PT, R3, RZ, PT, P0 ;  /* 0x000000ff0300720c */ /* 0x000fda0003f05300 */
[----:B------:R-:W-:Y:S05]  /*06e0*/  @!P0 BRA `(.L_x_3) ;  /* 0x0000000000088947 */ /* 0x000fea0003800000 */
[----:B------:R1:W5:Y:S01]  /*06f0*/  LD.E R56, desc[UR48][R2.64] ;  /* 0x0000003002387980 */ /* 0x000362000c101900 */
[----:B------:R-:W-:Y:S05]  /*0700*/  BRA `(.L_x_4) ;  /* 0x0000000000247947 */ /* 0x000fea0003800000 */
.L_x_3:
[----:B------:R-:W-:Y:S02]  /*0710*/  ULDC.64 UR4, c[0x0][0x588] ;  /* 0x0001620000047ab9 */ /* 0x000fe40000000a00 */
[----:B------:R-:W-:-:S04]  /*0720*/  ISETP.NE.U32.AND P0, PT, RZ, UR4, PT ;  /* 0x00000004ff007c0c */ /* 0x000fc8000bf05070 */
[----:B------:R-:W-:-:S13]  /*0730*/  ISETP.NE.AND.EX P0, PT, RZ, UR5, PT, P0 ;  /* 0x00000005ff007c0c */ /* 0x000fda000bf05300 */
[----:B------:R-:W-:Y:S05]  /*0740*/  @!P0 BRA `(.L_x_5) ;  /* 0x00000000000c8947 */ /* 0x000fea0003800000 */
[----:B------:R-:W0:Y:S02]  /*0750*/  LDC.64 R56, c[0x0][0x588] ;  /* 0x00016200ff387b82 */ /* 0x000e240000000a00 */
[----:B0-----:R0:W5:Y:S01]  /*0760*/  LDG.E R56, desc[UR48][R56.64] ;  /* 0x0000003038387981 */ /* 0x001162000c1e1900 */
[----:B------:R-:W-:Y:S05]  /*0770*/  BRA `(.L_x_4) ;  /* 0x0000000000087947 */ /* 0x000fea0003800000 */
.L_x_5:
[----:B------:R-:W-:Y:S02]  /*0780*/  ULDC UR4, c[0x0][0x580] ;  /* 0x0001600000047ab9 */ /* 0x000fe40000000800 */
[----:B------:R-:W-:-:S07]  /*0790*/  IMAD.U32 R56, RZ, RZ, UR4 ;  /* 0x00000004ff387e24 */ /* 0x000fce000f8e00ff */
.L_x_4:
[----:B------:R-:W-:Y:S02]  /*07a0*/  ULDC.64 UR4, c[0x0][0x5a0] ;  /* 0x0001680000047ab9 */ /* 0x000fe40000000a00 */
[----:B------:R-:W-:-:S04]  /*07b0*/  ISETP.NE.U32.AND P0, PT, RZ, UR4, PT ;  /* 0x00000004ff007c0c */ /* 0x000fc8000bf05070 */
[----:B------:R-:W-:-:S13]  /*07c0*/  ISETP.NE.AND.EX P0, PT, RZ, UR5, PT, P0 ;  /* 0x00000005ff007c0c */ /* 0x000fda000bf05300 */
[----:B------:R-:W-:Y:S05]  /*07d0*/  @!P0 BRA `(.L_x_6) ;  /* 0x00000000001c8947 */ /* 0x000fea0003800000 */
[----:B-1----:R-:W1:Y:S02]  /*07e0*/  LDC.64 R2, c[0x0][0x5a0] ;  /* 0x00016800ff027b82 */ /* 0x002e640000000a00 */
[----:B-1----:R-:W2:Y:S02]  /*07f0*/  LDG.E.64 R2, desc[UR48][R2.64] ;  /* 0x0000003002027981 */ /* 0x002ea4000c1e1b00 */
[----:B--2---:R-:W-:-:S04]  /*0800*/  ISETP.NE.U32.AND P0, PT, R2, RZ, PT ;  /* 0x000000ff0200720c */ /* 0x004fc80003f05070 */
[----:B------:R-:W-:-:S13]  /*0810*/  ISETP.NE.AND.EX P0, PT, R3, RZ, PT, P0 ;  /* 0x000000ff0300720c */ /* 0x000fda0003f05300 */
[----:B------:R-:W-:Y:S05]  /*0820*/  @!P0 BRA `(.L_x_6) ;  /* 0x0000000000088947 */ /* 0x000fea0003800000 */
[----:B0-----:R2:W5:Y:S01]  /*0830*/  LD.E R57, desc[UR48][R2.64] ;  /* 0x0000003002397980 */ /* 0x001562000c101900 */
[----:B------:R-:W-:Y:S05]  /*0840*/  BRA `(.L_x_7) ;  /* 0x0000000000247947 */ /* 0x000fea0003800000 */
.L_x_6:
[----:B------:R-:W-:Y:S02]  /*0850*/  ULDC.64 UR4, c[0x0][0x590] ;  /* 0x0001640000047ab9 */ /* 0x000fe40000000a00 */
[----:B------:R-:W-:-:S04]  /*0860*/  ISETP.NE.U32.AND P0, PT, RZ, UR4, PT ;  /* 0x00000004ff007c0c */ /* 0x000fc8000bf05070 */
[----:B------:R-:W-:-:S13]  /*0870*/  ISETP.NE.AND.EX P0, PT, RZ, UR5, PT, P0 ;  /* 0x00000005ff007c0c */ /* 0x000fda000bf05300 */
[----:B------:R-:W-:Y:S05]  /*0880*/  @!P0 BRA `(.L_x_8) ;  /* 0x00000000000c8947 */ /* 0x000fea0003800000 */
[----:B-1----:R-:W0:Y:S02]  /*0890*/  LDC.64 R2, c[0x0][0x590] ;  /* 0x00016400ff027b82 */ /* 0x002e240000000a00 */
[----:B0-----:R0:W5:Y:S01]  /*08a0*/  LDG.E R57, desc[UR48][R2.64] ;  /* 0x0000003002397981 */ /* 0x001162000c1e1900 */
[----:B------:R-:W-:Y:S05]  /*08b0*/  BRA `(.L_x_7) ;  /* 0x0000000000087947 */ /* 0x000fea0003800000 */
.L_x_8:
[----:B------:R-:W-:Y:S02]  /*08c0*/  ULDC UR4, c[0x0][0x584] ;  /* 0x0001610000047ab9 */ /* 0x000fe40000000800 */
[----:B0-----:R-:W-:-:S07]  /*08d0*/  IMAD.U32 R57, RZ, RZ, UR4 ;  /* 0x00000004ff397e24 */ /* 0x001fce000f8e00ff */
.L_x_7:
[----:B012---:R-:W0:Y:S01]  /*08e0*/  LDC R2, c[0x0][0x65c] ;  /* 0x00019700ff027b82 */ /* 0x007e220000000800 */
[----:B------:R-:W1:Y:S01]  /*08f0*/  S2R R15, SR_CTAID.Y ;  /* 0x00000000000f7919 */ /* 0x000e620000002600 */
[----:B------:R-:W-:Y:S01]  /*0900*/  ULDC UR6, c[0x0][0x28c] ;  /* 0x0000a30000067ab9 */ /* 0x000fe20000000800 */
[----:B------:R-:W-:Y:S01]  /*0910*/  ISETP.NE.AND P0, PT, R7, 0x2, PT ;  /* 0x000000020700780c */ /* 0x000fe20003f05270 */
[----:B------:R-:W-:Y:S01]  /*0920*/  UIADD3 UR6, UR6, 0x7f, URZ ;  /* 0x0000007f06067890 */ /* 0x000fe2000fffe03f */
[----:B------:R-:W2:Y:S01]  /*0930*/  S2R R6, SR_CTAID.X ;  /* 0x0000000000067919 */ /* 0x000ea20000002500 */
[----:B------:R-:W-:Y:S01]  /*0940*/  UMOV UR36, URZ ;  /* 0x0000003f00247c82 */ /* 0x000fe20008000000 */
[----:B------:R-:W-:Y:S01]  /*0950*/  UMOV UR38, URZ ;  /* 0x0000003f00267c82 */ /* 0x000fe20008000000 */
[----:B------:R-:W-:Y:S01]  /*0960*/  USHF.R.S32.HI UR7, URZ, 0x1f, UR6 ;  /* 0x0000001f3f077899 */ /* 0x000fe20008011406 */
[----:B------:R-:W-:-:S03]  /*0970*/  ULDC.64 UR8, c[0x0][0x650] ;  /* 0x0001940000087ab9 */ /* 0x000fc60000000a00 */
[----:B------:R-:W-:-:S04]  /*0980*/  ULEA.HI UR7, UR7, UR6, URZ, 0x7 ;  /* 0x0000000607077291 */ /* 0x000fc8000f8f383f */
[----:B------:R-:W-:Y:S01]  /*0990*/  USHF.R.S32.HI UR37, URZ, 0x7, UR7 ;  /* 0x000000073f257899 */ /* 0x000fe20008011407 */
[----:B0-----:R-:W-:-:S13]  /*09a0*/  ISETP.NE.AND P1, PT, R2, 0x1, PT ;  /* 0x000000010200780c */ /* 0x001fda0003f25270 */
[----:B------:R-:W2:Y:S01]  /*09b0*/  @P1 LDC R17, c[0x0][0x10] ;  /* 0x00000400ff111b82 */ /* 0x000ea20000000800 */
[----:B-1----:R-:W-:Y:S02]  /*09c0*/  @P1 IMAD.MOV.U32 R8, RZ, RZ, R15 ;  /* 0x000000ffff081224 */ /* 0x002fe400078e000f */
[----:B------:R-:W-:Y:S02]  /*09d0*/  @P1 IMAD.MOV.U32 R9, RZ, RZ, RZ ;  /* 0x000000ffff091224 */ /* 0x000fe400078e00ff */
[----:B------:R-:W-:-:S03]  /*09e0*/  @P1 IMAD.MOV.U32 R7, RZ, RZ, RZ ;  /* 0x000000ffff071224 */ /* 0x000fc600078e00ff */
[----:B------:R-:W0:Y:S01]  /*09f0*/  @!P1 LDC R3, c[0x0][0xc] ;  /* 0x00000300ff039b82 */ /* 0x000e220000000800 */
[----:B------:R-:W-:Y:S01]  /*0a00*/  ULDC UR4, c[0x0][0xc] ;  /* 0x0000030000047ab9 */ /* 0x000fe20000000800 */
[----:B------:R-:W-:Y:S02]  /*0a10*/  ULDC UR5, c[0x0][0x10] ;  /* 0x0000040000057ab9 */ /* 0x000fe40000000800 */
[----:B------:R-:W-:-:S04]  /*0a20*/  UIMAD.WIDE.U32 UR4, UR4, UR5, URZ ;  /* 0x00000005040472a5 */ /* 0x000fc8000f8e003f */
[----:B------:R-:W1:Y:S01]  /*0a30*/  LDC R0, c[0x0][0x14] ;  /* 0x00000500ff007b82 */ /* 0x000e620000000800 */
[----:B--2---:R-:W-:-:S04]  /*0a40*/  @P1 IMAD.WIDE.U32 R16, R6, R17, R8 ;  /* 0x0000001106101225 */ /* 0x004fc800078e0008 */
[----:B------:R-:W-:Y:S02]  /*0a50*/  @P1 IMAD.IADD R17, R17, 0x1, R7 ;  /* 0x0000000111111824 */ /* 0x000fe400078e0207 */
[----:B------:R-:W-:Y:S02]  /*0a60*/  IMAD.MOV.U32 R7, RZ, RZ, RZ ;  /* 0x000000ffff077224 */ /* 0x000fe400078e00ff */
[----:B0-----:R-:W-:-:S04]  /*0a70*/  @!P1 IMAD.WIDE.U32 R8, R3, R15, R6 ;  /* 0x0000000f03089225 */ /* 0x001fc800078e0006 */
[----:B------:R-:W-:Y:S02]  /*0a80*/  @!P1 IMAD.MOV.U32 R16, RZ, RZ, R8 ;  /* 0x000000ffff109224 */ /* 0x000fe400078e0008 */
[----:B-1----:R-:W-:-:S04]  /*0a90*/  IMAD.WIDE.U32 R10, R0, UR4, RZ ;  /* 0x00000004000a7c25 */ /* 0x002fc8000f8e00ff */
[----:B------:R-:W-:Y:S01]  /*0aa0*/  IMAD R3, R0, UR5, RZ ;  /* 0x0000000500037c24 */ /* 0x000fe2000f8e02ff */
[----:B------:R0:W-:Y:S01]  /*0ab0*/  STL.64 [R1], R10 ;  /* 0x0000000a01007387 */ /* 0x0001e20000100a00 */
[----:B------:R-:W-:Y:S02]  /*0ac0*/  @!P1 IMAD.MOV.U32 R17, RZ, RZ, R9 ;  /* 0x000000ffff119224 */ /* 0x000fe400078e0009 */
[----:B------:R-:W-:Y:S01]  /*0ad0*/  IMAD.IADD R0, R11, 0x1, R3 ;  /* 0x000000010b007824 */ /* 0x000fe200078e0203 */
[----:B------:R-:W-:Y:S06]  /*0ae0*/  @P0 BRA `(.L_x_9) ;  /* 0x0000000000200947 */ /* 0x000fec0003800000 */
[----:B------:R-:W-:Y:S01]  /*0af0*/  UISETP.GE.U32.AND UP0, UPT, UR37, 0x3, UPT ;  /* 0x000000032500788c */ /* 0x000fe2000bf06070 */
[----:B------:R-:W-:Y:S01]  /*0b00*/  IADD3 R16, P0, R16, R10, RZ ;  /* 0x0000000a10107210 */ /* 0x000fe20007f1e0ff */
[----:B------:R-:W-:Y:S01]  /*0b10*/  UIMAD.WIDE.U32 UR4, UR37, -0x55555555, URZ ;  /* 0xaaaaaaab250478a5 */ /* 0x000fe2000f8e003f */
[----:B------:R-:W-:-:S03]  /*0b20*/  UMOV UR38, URZ ;  /* 0x0000003f00267c82 */ /* 0x000fc60008000000 */
[----:B------:R-:W-:Y:S01]  /*0b30*/  USHF.R.U32.HI UR4, URZ, 0x1, UR5 ;  /* 0x000000013f047899 */ /* 0x000fe20008011605 */
[----:B------:R-:W-:-:S03]  /*0b40*/  IMAD.X R17, R0, 0x1, R17, P0 ;  /* 0x0000000100117824 */ /* 0x000fc600000e0611 */
[----:B------:R-:W-:Y:S02]  /*0b50*/  UIMAD UR36, UR4, -0x3, UR37 ;  /* 0xfffffffd042478a4 */ /* 0x000fe4000f8e0225 */
[----:B------:R-:W-:-:S12]  /*0b60*/  @UP0 ULOP3.LUT UR38, UR4, 0x1, URZ, 0xc0, !UPT ;  /* 0x0000000104260892 */ /* 0x000fd8000f8ec03f */
.L_x_9:
[----:B------:R-:W-:Y:S01]  /*0b70*/  ISETP.GE.U32.AND P0, PT, R16, UR8, PT ;  /* 0x0000000810007c0c */ /* 0x000fe2000bf06070 */
[----:B------:R-:W-:Y:S01]  /*0b80*/  IMAD.MOV.U32 R22, RZ, RZ, -0x1 ;  /* 0xffffffffff167424 */ /* 0x000fe200078e00ff */
[----:B------:R-:W-:Y:S01]  /*0b90*/  PRMT R3, RZ, 0x7610, R3 ;  /* 0x00007610ff037816 */ /* 0x000fe20000000003 */
[----:B------:R-:W-:Y:S01]  /*0ba0*/  IMAD.MOV.U32 R18, RZ, RZ, -0x1 ;  /* 0xffffffffff127424 */ /* 0x000fe200078e00ff */
[----:B------:R-:W-:Y:S01]  /*0bb0*/  ISETP.GE.U32.AND.EX P0, PT, R17, UR9, PT, P0 ;  /* 0x0000000911007c0c */ /* 0x000fe2000bf06100 */
[----:B------:R-:W-:-:S12]  /*0bc0*/  IMAD.MOV.U32 R19, RZ, RZ, -0x1 ;  /* 0xffffffffff137424 */ /* 0x000fd800078e00ff */
[----:B------:R-:W-:Y:S05]  /*0bd0*/  @P0 BRA `(.L_x_10) ;  /* 0x0000000400580947 */ /* 0x000fea0003800000 */
[----:B------:R-:W1:Y:S01]  /*0be0*/  LDC.64 R20, c[0x0][0x628] ;  /* 0x00018a00ff147b82 */ /* 0x000e620000000a00 */
[----:B------:R-:W-:Y:S02]  /*0bf0*/  IMAD.MOV.U32 R8, RZ, RZ, R16 ;  /* 0x000000ffff087224 */ /* 0x000fe400078e0010 */
[----:B------:R-:W-:-:S05]  /*0c00*/  IMAD.MOV.U32 R9, RZ, RZ, R17 ;  /* 0x000000ffff097224 */ /* 0x000fca00078e0011 */
[----:B------:R-:W2:Y:S08]  /*0c10*/  LDC R18, c[0x0][0x630] ;  /* 0x00018c00ff127b82 */ /* 0x000eb00000000800 */
[----:B------:R-:W3:Y:S01]  /*0c20*/  LDC.64 R24, c[0x0][0x620] ;  /* 0x00018800ff187b82 */ /* 0x000ee20000000a00 */
[----:B-1----:R-:W-:-:S04]  /*0c30*/  ISETP.NE.U32.AND P0, PT, R20, RZ, PT ;  /* 0x000000ff1400720c */ /* 0x002fc80003f05070 */
[----:B------:R-:W-:-:S13]  /*0c40*/  ISETP.NE.AND.EX P0, PT, R21, RZ, PT, P0 ;  /* 0x000000ff1500720c */ /* 0x000fda0003f05300 */
[----:B--23--:R-:W-:Y:S05]  /*0c50*/  @!P0 BRA `(.L_x_11) ;  /* 0x0000000000288947 */ /* 0x00cfea0003800000 */
[----:B------:R-:W1:Y:S02]  /*0c60*/  LDC R3, c[0x0][0x634] ;  /* 0x00018d00ff037b82 */ /* 0x000e640000000800 */
[----:B-1----:R-:W-:-:S05]  /*0c70*/  IADD3 R3, P0, R16, R3, RZ ;  /* 0x0000000310037210 */ /* 0x002fca0007f1e0ff */
[----:B------:R-:W-:-:S04]  /*0c80*/  IMAD.X R19, RZ, RZ, R17, P0 ;  /* 0x000000ffff137224 */ /* 0x000fc800000e0611 */
[----:B------:R-:W-:-:S04]  /*0c90*/  IMAD.WIDE.U32 R8, R19, R20, RZ ;  /* 0x0000001413087225 */ /* 0x000fc800078e00ff */
[----:B0-----:R-:W-:-:S04]  /*0ca0*/  IMAD.WIDE.U32 R10, P0, R3, R21, R8 ;  /* 0x00000015030a7225 */ /* 0x001fc80007800008 */
[----:B------:R-:W-:-:S04]  /*0cb0*/  IMAD.WIDE.U32 R8, R3, R20, RZ ;  /* 0x0000001403087225 */ /* 0x000fc800078e00ff */
[----:B------:R-:W-:Y:S01]  /*0cc0*/  IMAD.X R13, RZ, RZ, RZ, P0 ;  /* 0x000000ffff0d7224 */ /* 0x000fe200000e06ff */
[----:B------:R-:W-:Y:S01]  /*0cd0*/  IADD3 RZ, P0, R9, R10, RZ ;  /* 0x0000000a09ff7210 */ /* 0x000fe20007f1e0ff */
[----:B------:R-:W-:-:S04]  /*0ce0*/  IMAD.MOV.U32 R12, RZ, RZ, R11 ;  /* 0x000000ffff0c7224 */ /* 0x000fc800078e000b */
[----:B------:R-:W-:-:S08]  /*0cf0*/  IMAD.WIDE.U32.X R8, R19, R21, R12, P0 ;  /* 0x0000001513087225 */ /* 0x000fd000000e040c */
.L_x_11:
[-CC-:B------:R-:W-:Y:S01]  /*0d00*/  SHF.R.U64 R30, R8, R18.reuse, R9.reuse ;  /* 0x00000012081e7219 */ /* 0x180fe20000001209 */
[----:B------:R-:W1:Y:S01]  /*0d10*/  LDC R12, c[0x0][0x618] ;  /* 0x00018600ff0c7b82 */ /* 0x000e620000000800 */
[----:B------:R-:W-:Y:S01]  /*0d20*/  SHF.R.U32.HI R7, RZ, R18, R9 ;  /* 0x00000012ff077219 */ /* 0x000fe20000011609 */
[----:B------:R-:W-:Y:S01]  /*0d30*/  ULDC UR4, c[0x0][0x150] ;  /* 0x0000540000047ab9 */ /* 0x000fe20000000800 */
[----:B0-----:R-:W-:Y:S02]  /*0d40*/  IADD3 R11, P0, RZ, -R30, RZ ;  /* 0x8000001eff0b7210 */ /* 0x001fe40007f1e0ff */
[----:B------:R-:W-:-:S03]  /*0d50*/  I2FP.F32.U32 R3, R6 ;  /* 0x0000000600037245 */ /* 0x000fc60000201000 */
[----:B------:R-:W0:Y:S01]  /*0d60*/  LDC.64 R26, c[0x0][0x640] ;  /* 0x00019000ff1a7b82 */ /* 0x000e220000000a00 */
[----:B------:R-:W-:Y:S02]  /*0d70*/  IMAD.X R13, RZ, RZ, ~R7, P0 ;  /* 0x000000ffff0d7224 */ /* 0x000fe400000e0e07 */
[----:B------:R-:W-:Y:S01]  /*0d80*/  FMUL R3, R3, UR4 ;  /* 0x0000000403037c20 */ /* 0x000fe20008400000 */
[----:B------:R-:W-:Y:S01]  /*0d90*/  IMAD.WIDE.U32 R8, R11, R24, R16 ;  /* 0x000000180b087225 */ /* 0x000fe200078e0010 */
[----:B------:R-:W-:-:S03]  /*0da0*/  ULDC UR4, c[0x0][0x154] ;  /* 0x0000550000047ab9 */ /* 0x000fc60000000800 */
[----:B------:R-:W-:Y:S01]  /*0db0*/  IMAD R10, R13, R24, RZ ;  /* 0x000000180d0a7224 */ /* 0x000fe200078e02ff */
[----:B------:R-:W2:Y:S01]  /*0dc0*/  LDC R7, c[0x0][0x144] ;  /* 0x00005100ff077b82 */ /* 0x000ea20000000800 */
[----:B------:R-:W3:Y:S02]  /*0dd0*/  F2I.U32.TRUNC.NTZ R3, R3 ;  /* 0x0000000300037305 */ /* 0x000ee4000020f000 */
[----:B------:R-:W-:-:S04]  /*0de0*/  IMAD R11, R11, R25, R10 ;  /* 0x000000190b0b7224 */ /* 0x000fc800078e020a */
[----:B------:R-:W-:Y:S01]  /*0df0*/  IMAD.IADD R9, R9, 0x1, R11 ;  /* 0x0000000109097824 */ /* 0x000fe200078e020b */
[----:B------:R-:W4:Y:S01]  /*0e00*/  LDC R18, c[0x0][0x608] ;  /* 0x00018200ff127b82 */ /* 0x000f220000000800 */
[----:B------:R-:W-:-:S03]  /*0e10*/  IMAD.MOV.U32 R11, RZ, RZ, -0x1 ;  /* 0xffffffffff0b7424 */ /* 0x000fc600078e00ff */
[-C--:B-1----:R-:W-:Y:S02]  /*0e20*/  SHF.R.U64 R22, R8, R12.reuse, R9 ;  /* 0x0000000c08167219 */ /* 0x082fe40000001209 */
[----:B------:R-:W-:Y:S02]  /*0e30*/  I2FP.F32.U32 R8, R15 ;  /* 0x0000000f00087245 */ /* 0x000fe40000201000 */
[----:B------:R-:W1:Y:S01]  /*0e40*/  LDC R24, c[0x0][0x658] ;  /* 0x00019600ff187b82 */ /* 0x000e620000000800 */
[----:B0-----:R-:W-:Y:S01]  /*0e50*/  ISETP.NE.U32.AND P0, PT, R26, RZ, PT ;  /* 0x000000ff1a00720c */ /* 0x001fe20003f05070 */
[----:B---3--:R-:W-:Y:S01]  /*0e60*/  IMAD.MOV R10, RZ, RZ, -R3 ;  /* 0x000000ffff0a7224 */ /* 0x008fe200078e0a03 */
[----:B------:R-:W-:Y:S01]  /*0e70*/  SHF.R.U32.HI R9, RZ, R12, R9 ;  /* 0x0000000cff097219 */ /* 0x000fe20000011609 */
[----:B------:R-:W-:Y:S01]  /*0e80*/  FMUL R8, R8, UR4 ;  /* 0x0000000408087c20 */ /* 0x000fe20008400000 */
[----:B------:R-:W-:-:S03]  /*0e90*/  ISETP.NE.AND.EX P0, PT, R27, RZ, PT, P0 ;  /* 0x000000ff1b00720c */ /* 0x000fc60003f05300 */
[----:B------:R-:W0:Y:S01]  /*0ea0*/  LDC R20, c[0x0][0x148] ;  /* 0x00005200ff147b82 */ /* 0x000e220000000800 */
[----:B--2---:R-:W-:-:S07]  /*0eb0*/  IMAD R3, R7, R10, R6 ;  /* 0x0000000a07037224 */ /* 0x004fce00078e0206 */
[----:B------:R-:W2:Y:S01]  /*0ec0*/  LDC R21, c[0x0][0x600] ;  /* 0x00018000ff157b82 */ /* 0x000ea20000000800 */
[-CC-:B----4-:R-:W-:Y:S02]  /*0ed0*/  SHF.R.U64 R32, R22, R18.reuse, R9.reuse ;  /* 0x0000001216207219 */ /* 0x190fe40000001209 */
[----:B------:R-:W-:Y:S01]  /*0ee0*/  SHF.R.U32.HI R7, RZ, R18, R9 ;  /* 0x00000012ff077219 */ /* 0x000fe20000011609 */
[----:B------:R-:W-:Y:S01]  /*0ef0*/  IMAD.MOV.U32 R9, RZ, RZ, 0x1 ;  /* 0x00000001ff097424 */ /* 0x000fe200078e00ff */
[----:B------:R3:W4:Y:S03]  /*0f00*/  F2I.U32.TRUNC.NTZ R18, R8 ;  /* 0x0000000800127305 */ /* 0x000726000020f000 */
[----:B------:R-:W0:Y:S01]  /*0f10*/  LDC R25, c[0x0][0x648] ;  /* 0x00019200ff197b82 */ /* 0x000e220000000800 */
[-C--:B-1----:R-:W-:Y:S02]  /*0f20*/  SHF.L.U32 R6, R11, R24.reuse, RZ ;  /* 0x000000180b067219 */ /* 0x082fe400000006ff */
[----:B------:R-:W-:-:S02]  /*0f30*/  SHF.R.U64 R34, R32, R24, R7 ;  /* 0x0000001820227219 */ /* 0x000fc40000001207 */
[----:B------:R-:W-:Y:S02]  /*0f40*/  LOP3.LUT R13, RZ, R6, RZ, 0x33, !PT ;  /* 0x00000006ff0d7212 */ /* 0x000fe400078e33ff */
[-C--:B------:R-:W-:Y:S01]  /*0f50*/  SHF.R.U32.HI R7, RZ, R24.reuse, R7 ;  /* 0x00000018ff077219 */ /* 0x080fe20000011607 */
[----:B------:R-:W1:Y:S01]  /*0f60*/  LDC R29, c[0x0][0x638] ;  /* 0x00018e00ff1d7b82 */ /* 0x000e620000000800 */
[----:B------:R-:W-:Y:S01]  /*0f70*/  SHF.L.U32 R12, R9, R24, RZ ;  /* 0x00000018090c7219 */ /* 0x000fe200000006ff */
[----:B------:R-:W-:-:S06]  /*0f80*/  IMAD.MOV.U32 R6, RZ, RZ, R34 ;  /* 0x000000ffff067224 */ /* 0x000fcc00078e0022 */
[----:B------:R-:W0:Y:S01]  /*0f90*/  LDC R28, c[0x0][0x610] ;  /* 0x00018400ff1c7b82 */ /* 0x000e220000000800 */
[----:B---34-:R-:W-:Y:S05]  /*0fa0*/  @!P0 BRA `(.L_x_12) ;  /* 0x0000000000288947 */ /* 0x018fea0003800000 */
[----:B------:R-:W3:Y:S02]  /*0fb0*/  LDC R11, c[0x0][0x64c] ;  /* 0x00019300ff0b7b82 */ /* 0x000ee40000000800 */
[----:B---3--:R-:W-:-:S05]  /*0fc0*/  IADD3 R11, P0, R34, R11, RZ ;  /* 0x0000000b220b7210 */ /* 0x008fca0007f1e0ff */
[----:B------:R-:W-:-:S04]  /*0fd0*/  IMAD.X R19, RZ, RZ, R7, P0 ;  /* 0x000000ffff137224 */ /* 0x000fc800000e0607 */
[----:B------:R-:W-:-:S04]  /*0fe0*/  IMAD.WIDE.U32 R6, R19, R26, RZ ;  /* 0x0000001a13067225 */ /* 0x000fc800078e00ff */
[----:B------:R-:W-:-:S04]  /*0ff0*/  IMAD.WIDE.U32 R8, P0, R11, R27, R6 ;  /* 0x0000001b0b087225 */ /* 0x000fc80007800006 */
[----:B------:R-:W-:-:S04]  /*1000*/  IMAD.WIDE.U32 R6, R11, R26, RZ ;  /* 0x0000001a0b067225 */ /* 0x000fc800078e00ff */
[----:B------:R-:W-:Y:S01]  /*1010*/  IMAD.X R11, RZ, RZ, RZ, P0 ;  /* 0x000000ffff0b7224 */ /* 0x000fe200000e06ff */
[----:B------:R-:W-:Y:S01]  /*1020*/  IADD3 RZ, P0, R7, R8, RZ ;  /* 0x0000000807ff7210 */ /* 0x000fe20007f1e0ff */
[----:B------:R-:W-:-:S04]  /*1030*/  IMAD.MOV.U32 R10, RZ, RZ, R9 ;  /* 0x000000ffff0a7224 */ /* 0x000fc800078e0009 */
[----:B------:R-:W-:-:S08]  /*1040*/  IMAD.WIDE.U32.X R6, R19, R27, R10, P0 ;  /* 0x0000001b13067225 */ /* 0x000fd000000e040a */
.L_x_12:
[----:B0-----:R-:W-:Y:S01]  /*1050*/  SHF.R.U64 R6, R6, R25, R7 ;  /* 0x0000001906067219 */ /* 0x001fe20000001207 */
[----:B--2---:R-:W-:Y:S01]  /*1060*/  VIADD R7, R21, 0xffffffff ;  /* 0xffffffff15077836 */ /* 0x004fe20000000000 */
[----:B------:R-:W-:Y:S01]  /*1070*/  LOP3.LUT R13, R32, R13, RZ, 0xc0, !PT ;  /* 0x0000000d200d7212 */ /* 0x000fe200078ec0ff */
[----:B------:R-:W-:Y:S02]  /*1080*/  IMAD.MOV R18, RZ, RZ, -R18 ;  /* 0x000000ffff127224 */ /* 0x000fe400078e0a12 */
[----:B------:R-:W-:Y:S01]  /*1090*/  IMAD.MOV R8, RZ, RZ, -R6 ;  /* 0x000000ffff087224 */ /* 0x000fe200078e0a06 */
[----:B------:R-:W-:Y:S01]  /*10a0*/  LOP3.LUT R7, R22, R7, RZ, 0xc0, !PT ;  /* 0x0000000716077212 */ /* 0x000fe200078ec0ff */
[----:B------:R-:W-:Y:S02]  /*10b0*/  IMAD R12, R12, R6, R13 ;  /* 0x000000060c0c7224 */ /* 0x000fe400078e020d */
[----:B------:R-:W-:Y:S02]  /*10c0*/  @P1 IMAD R3, R20, R18, R15 ;  /* 0x0000001214031224 */ /* 0x000fe400078e020f */
[----:B-1----:R-:W-:-:S02]  /*10d0*/  IMAD R6, R8, R29, R34 ;  /* 0x0000001d08067224 */ /* 0x002fc400078e0222 */
[----:B------:R-:W-:Y:S02]  /*10e0*/  IMAD R22, R12, R28, R3 ;  /* 0x0000001c0c167224 */ /* 0x000fe400078e0203 */
[----:B------:R-:W-:Y:S02]  /*10f0*/  IMAD R7, R6, R21, R7 ;  /* 0x0000001506077224 */ /* 0x000fe400078e0207 */
[----:B------:R-:W-:Y:S02]  /*1100*/  IMAD.MOV.U32 R3, RZ, RZ, 0x1 ;  /* 0x00000001ff037424 */ /* 0x000fe400078e00ff */
[----:B------:R-:W-:Y:S01]  /*1110*/  IMAD.MOV.U32 R19, RZ, RZ, R30 ;  /* 0x000000ffff137224 */ /* 0x000fe200078e001e */
[----:B------:R-:W-:Y:S02]  /*1120*/  SEL R18, R7, R22, !P1 ;  /* 0x0000001607127207 */ /* 0x000fe40004800000 */
[----:B------:R-:W-:-:S07]  /*1130*/  SEL R22, R22, R7, !P1 ;  /* 0x0000000716167207 */ /* 0x000fce0004800000 */
.L_x_10:
[----:B------:R-:W-:Y:S05]  /*1140*/  @!P2 BRA `(.L_x_13) ;  /* 0x0000003c0004a947 */ /* 0x000fea0003800000 */
[----:B------:R-:W-:-:S13]  /*1150*/  ISETP.GT.U32.AND P0, PT, R31, 0x1, PT ;  /* 0x000000011f00780c */ /* 0x000fda0003f04070 */
[----:B------:R-:W-:Y:S05]  /*1160*/  @P0 EXIT ;  /* 0x000000000000094d */ /* 0x000fea0003800000 */
.L_x_14:
[----:B------:R-:W-:-:S08]  /*1170*/  NOP ;  /* 0x0000000000007918 */ /* 0x000fd00000000000 */
[----:B------:R-:W1:Y:S02]  /*1180*/  USETMAXREG.TRY_ALLOC.CTAPOOL UP0, 0xe8 ;  /* 0x000000e8000079c8 */ /* 0x000e640008000600 */
[----:B-1----:R-:W-:-:S13]  /*1190*/  PLOP3.LUT P0, PT, PT, PT, UP0, 0x80, 0x0 ;  /* 0x000000000000781c */ /* 0x002fda0003f0f008 */
[----:B------:R-:W-:Y:S05]  /*11a0*/  @!P0 BRA `(.L_x_14) ;  /* 0xfffffffc00f08947 */ /* 0x000fea000383ffff */
[----:B------:R-:W-:-:S13]  /*11b0*/  LOP3.LUT P0, RZ, R3, 0xff, RZ, 0xc0, !PT ;  /* 0x000000ff03ff7812 */ /* 0x000fda000780c0ff */
[----:B------:R-:W-:Y:S05]  /*11c0*/  @!P0 EXIT ;  /* 0x000000000000894d */ /* 0x000fea0003800000 */
[----:B------:R-:W2:Y:S01]  /*11d0*/  LDL.64 R8, [R1] ;  /* 0x0000000001087983 */ /* 0x000ea20000100a00 */
[----:B------:R-:W-:Y:S01]  /*11e0*/  SHF.R.S32.HI R4, RZ, 0x1f, R5 ;  /* 0x0000001fff047819 */ /* 0x000fe20000011405 */
[----:B------:R-:W1:Y:S01]  /*11f0*/  S2UR UR4, SR_CgaCtaId ;  /* 0x00000000000479c3 */ /* 0x000e620000008800 */
[----:B------:R-:W-:Y:S01]  /*1200*/  UMOV UR40, 0x400 ;  /* 0x0000040000287882 */ /* 0x000fe20000000000 */
[----:B------:R-:W-:Y:S01]  /*1210*/  UISETP.LT.AND UP0, UPT, UR37, 0x1, UPT ;  /* 0x000000012500788c */ /* 0x000fe2000bf01270 */
[CC--:B------:R-:W-:Y:S01]  /*1220*/  LEA.HI R3, R4.reuse, R5.reuse, RZ, 0x2 ;  /* 0x0000000504037211 */ /* 0x0c0fe200078f10ff */
[----:B------:R-:W-:Y:S01]  /*1230*/  UIADD3 UR5, UR43, -0x1, URZ ;  /* 0xffffffff2b057890 */ /* 0x000fe2000fffe03f */
[----:B------:R-:W-:Y:S01]  /*1240*/  LEA.HI R4, R4, R5, RZ, 0x5 ;  /* 0x0000000504047211 */ /* 0x000fe200078f28ff */
[----:B------:R-:W-:Y:S01]  /*1250*/  USEL UR42, UR37, 0x1, UP0 ;  /* 0x00000001252a7887 */ /* 0x000fe20008000000 */
[--C-:B------:R-:W-:Y:S01]  /*1260*/  SHF.R.S32.HI R58, RZ, 0x2, R3.reuse ;  /* 0x00000002ff3a7819 */ /* 0x100fe20000011403 */
[----:B------:R-:W3:Y:S01]  /*1270*/  LDC R64, c[0x0][0x658] ;  /* 0x00019600ff407b82 */ /* 0x000ee20000000800 */
[----:B------:R-:W-:Y:S01]  /*1280*/  SHF.R.S32.HI R7, RZ, 0x1f, R3 ;  /* 0x0000001fff077819 */ /* 0x000fe20000011403 */
[----:B------:R-:W-:Y:S01]  /*1290*/  UISETP.NE.AND UP0, UPT, UR5, URZ, UPT ;  /* 0x0000003f0500728c */ /* 0x000fe2000bf05270 */
[----:B------:R-:W-:Y:S01]  /*12a0*/  LOP3.LUT R6, R3, 0xfffffffc, RZ, 0xc0, !PT ;  /* 0xfffffffc03067812 */ /* 0x000fe200078ec0ff */
[----:B------:R-:W-:Y:S01]  /*12b0*/  ULDC UR8, c[0x0][0x284] ;  /* 0x0000a10000087ab9 */ /* 0x000fe20000000800 */
[----:B------:R-:W-:Y:S01]  /*12c0*/  LEA.HI R7, R7, R58, RZ, 0x3 ;  /* 0x0000003a07077211 */ /* 0x000fe200078f18ff */
[----:B------:R-:W-:Y:S01]  /*12d0*/  USEL UR7, URZ, 0x1, UP0 ;  /* 0x000000013f077887 */ /* 0x000fe20008000000 */
[----:B------:R-:W-:Y:S01]  /*12e0*/  SHF.R.S32.HI R3, RZ, 0x5, R4 ;  /* 0x00000005ff037819 */ /* 0x000fe20000011404 */
[----:B------:R-:W4:Y:S01]  /*12f0*/  LDC.64 R62, c[0x0][0x5c8] ;  /* 0x00017200ff3e7b82 */ /* 0x000f220000000a00 */
[----:B------:R-:W-:Y:S01]  /*1300*/  LOP3.LUT R7, R7, 0xfffffff8, RZ, 0xc0, !PT ;  /* 0xfffffff807077812 */ /* 0x000fe200078ec0ff */
[----:B------:R-:W-:Y:S01]  /*1310*/  IMAD.IADD R6, R5, 0x1, -R6 ;  /* 0x0000000105067824 */ /* 0x000fe200078e0a06 */
[----:B------:R-:W-:Y:S01]  /*1320*/  LOP3.LUT R74, R23, 0x1, RZ, 0xfc, !PT ;  /* 0x00000001174a7812 */ /* 0x000fe200078efcff */
[----:B------:R-:W-:Y:S01]  /*1330*/  IMAD.MOV.U32 R5, RZ, RZ, 0x1 ;  /* 0x00000001ff057424 */ /* 0x000fe200078e00ff */
[----:B------:R-:W-:Y:S01]  /*1340*/  USHF.L.U32 UR39, UR37, 0x1, URZ ;  /* 0x0000000125277899 */ /* 0x000fe2000800063f */
[----:B------:R-:W-:Y:S01]  /*1350*/  IMAD.IADD R58, R58, 0x1, -R7 ;  /* 0x000000013a3a7824 */ /* 0x000fe200078e0a07 */
[----:B------:R-:W-:Y:S01]  /*1360*/  UIADD3 UR42, -UR42, UR37, URZ ;  /* 0x000000252a2a7290 */ /* 0x000fe2000fffe13f */
[----:B------:R-:W0:Y:S01]  /*1370*/  LDC R65, c[0x0][0x288] ;  /* 0x0000a200ff417b82 */ /* 0x000e220000000800 */
[----:B-1----:R-:W-:Y:S01]  /*1380*/  ULEA UR40, UR4, UR40, 0x18 ;  /* 0x0000002804287291 */ /* 0x002fe2000f8ec03f */
[C-C-:B------:R-:W-:Y:S01]  /*1390*/  IMAD R69, R3.reuse, -0x10, -R58.reuse ;  /* 0xfffffff003457824 */ /* 0x140fe200078e0a3a */
[--C-:B------:R-:W-:Y:S01]  /*13a0*/  SHF.R.S32.HI R59, RZ, 0x1f, R58.reuse ;  /* 0x0000001fff3b7819 */ /* 0x100fe2000001143a */
[----:B------:R-:W-:Y:S01]  /*13b0*/  USHF.L.U32 UR4, UR5, 0x3, URZ ;  /* 0x0000000305047899 */ /* 0x000fe2000800063f */
[----:B------:R-:W-:Y:S01]  /*13c0*/  IMAD.SHL.U32 R60, R6, 0x2, RZ ;  /* 0x00000002063c7824 */ /* 0x000fe200078e00ff */
[----:B------:R-:W-:Y:S01]  /*13d0*/  UIADD3 UR5, UR40, 0x100, URZ ;  /* 0x0000010028057890 */ /* 0x000fe2000fffe03f */
[----:B------:R-:W-:Y:S01]  /*13e0*/  IMAD.U32 R75, RZ, RZ, UR7 ;  /* 0x00000007ff4b7e24 */ /* 0x000fe2000f8e00ff */
[----:B------:R-:W1:Y:S01]  /*13f0*/  LDC R67, c[0x0][0x600] ;  /* 0x00018000ff437b82 */ /* 0x000e620000000800 */
[----:B------:R-:W-:Y:S01]  /*1400*/  IMAD.WIDE R58, R3, 0x10, R58 ;  /* 0x00000010033a7825 */ /* 0x000fe200078e023a */
[----:B------:R-:W-:Y:S01]  /*1410*/  UIADD3 UR6, UR40, 0x18100, URZ ;  /* 0x0001810028067890 */ /* 0x000fe2000fffe03f */
[----:B------:R-:W-:Y:S01]  /*1420*/  SHF.R.S32.HI R61, RZ, 0x1f, R60 ;  /* 0x0000001fff3d7819 */ /* 0x000fe2000001143c */
[----:B------:R-:W-:Y:S01]  /*1430*/  USHF.R.U32.HI UR5, URZ, 0x4, UR5 ;  /* 0x000000043f057899 */ /* 0x000fe20008011605 */
[----:B------:R-:W-:Y:S01]  /*1440*/  IMAD.MOV.U32 R3, RZ, RZ, -0x1 ;  /* 0xffffffffff037424 */ /* 0x000fe200078e00ff */
[----:B------:R-:W-:Y:S01]  /*1450*/  USHF.R.U32.HI UR6, URZ, 0x4, UR6 ;  /* 0x000000043f067899 */ /* 0x000fe20008011606 */
[----:B------:R-:W-:Y:S01]  /*1460*/  VIADD R69, R69, UR8 ;  /* 0x0000000845457c36 */ /* 0x000fe20008000000 */
[----:B------:R-:W-:Y:S01]  /*1470*/  UIADD3 UR41, UR40, 0x40, URZ ;  /* 0x0000004028297890 */ /* 0x000fe2000fffe03f */
[C---:B----4-:R-:W-:Y:S01]  /*1480*/  SHF.L.U64.HI R63, R62.reuse, 0x3, R63 ;  /* 0x000000033e3f7819 */ /* 0x050fe2000001023f */
[----:B------:R-:W-:Y:S01]  /*1490*/  ULOP3.LUT UR4, UR4, 0x8, URZ, 0xc0, !UPT ;  /* 0x0000000804047892 */ /* 0x000fe2000f8ec03f */
[-C--:B---3--:R-:W-:Y:S01]  /*14a0*/  SHF.L.U32 R3, R3, R64.reuse, RZ ;  /* 0x0000004003037219 */ /* 0x088fe200000006ff */
[----:B------:R-:W-:Y:S01]  /*14b0*/  ULOP3.LUT UR5, UR5, 0x3fff, URZ, 0xc0, !UPT ;  /* 0x00003fff05057892 */ /* 0x000fe2000f8ec03f */
[----:B------:R-:W-:Y:S01]  /*14c0*/  SHF.L.U32 R64, R5, R64, RZ ;  /* 0x0000004005407219 */ /* 0x000fe200000006ff */
[----:B------:R-:W-:Y:S01]  /*14d0*/  ULOP3.LUT UR6, UR6, 0x3fff, URZ, 0xc0, !UPT ;  /* 0x00003fff06067892 */ /* 0x000fe2000f8ec03f */
[----:B------:R-:W-:Y:S01]  /*14e0*/  IMAD.SHL.U32 R62, R62, 0x8, RZ ;  /* 0x000000083e3e7824 */ /* 0x000fe200078e00ff */
[----:B------:R-:W-:Y:S01]  /*14f0*/  LOP3.LUT R68, RZ, R3, RZ, 0x33, !PT ;  /* 0x00000003ff447212 */ /* 0x000fe200078e33ff */
[----:B0-----:R-:W-:Y:S01]  /*1500*/  IMAD R65, R6, -0x2, R65 ;  /* 0xfffffffe06417824 */ /* 0x001fe200078e0241 */
[----:B------:R-:W-:-:S02]  /*1510*/  ULEA UR43, UR43, UR41, 0x3 ;  /* 0x000000292b2b7291 */ /* 0x000fc4000f8e183f */
[----:B------:R-:W-:Y:S02]  /*1520*/  ULOP3.LUT UR44, UR4, 0x8, URZ, 0x3c, !UPT ;  /* 0x00000008042c7892 */ /* 0x000fe4000f8e3c3f */
[----:B------:R-:W-:Y:S01]  /*1530*/  ULOP3.LUT UR45, UR4, 0x18, URZ, 0x3c, !UPT ;  /* 0x00000018042d7892 */ /* 0x000fe2000f8e3c3f */
[----:B-1----:R-:W-:Y:S01]  /*1540*/  VIADD R67, R67, 0xffffffff ;  /* 0xffffffff43437836 */ /* 0x002fe20000000000 */
[----:B------:R-:W-:Y:S02]  /*1550*/  ULOP3.LUT UR46, UR5, 0x10000, URZ, 0xfc, !UPT ;  /* 0x00010000052e7892 */ /* 0x000fe4000f8efc3f */
[----:B------:R-:W-:Y:S01]  /*1560*/  ULOP3.LUT UR47, UR6, 0x10000, URZ, 0xfc, !UPT ;  /* 0x00010000062f7892 */ /* 0x000fe2000f8efc3f */
[----:B--2---:R-:W-:-:S11]  /*1570*/  SHF.L.U64.HI R66, R8, 0x1, R0 ;  /* 0x0000000108427819 */ /* 0x004fd60000010200 */
.L_x_98:
[----:B------:R-:W-:-:S04]  /*1580*/  SHF.L.U32 R0, R75, 0x1f, RZ ;  /* 0x0000001f4b007819 */ /* 0x000fc800000006ff */
[----:B------:R-:W0:Y:S02]  /*1590*/  SYNCS.PHASECHK.TRANS64.TRYWAIT P0, [UR43+-0x8], R0 ;  /* 0xfffff800ff0075a7 */ /* 0x000e24000800016b */
[----:B01-34-:R-:W-:Y:S05]  /*15a0*/  @!P0 BRA `(.L_x_15) ;  /* 0x0000004800308947 */ /* 0x01bfea0003800000 */
.L_x_119:
[----:B------:R-:W-:Y:S02]  /*15b0*/  ULDC UR4, c[0x0][0x28c] ;  /* 0x0000a30000047ab9 */ /* 0x000fe40000000800 */
[----:B------:R-:W-:-:S13]  /*15c0*/  ISETP.LT.AND P0, PT, RZ, UR4, PT ;  /* 0x00000004ff007c0c */ /* 0x000fda000bf01270 */
[----:B------:R-:W-:Y:S05]  /*15d0*/  @P0 BRA `(.L_x_16) ;  /* 0x0000000000400947 */ /* 0x000fea0003800000 */
[----:B0-----:R-:W-:Y:S01]  /*15e0*/  MOV R0, 0x0 ;  /* 0x0000000000007802 */ /* 0x001fe20000000f00 */
[----:B------:R-:W-:Y:S01]  /*15f0*/  ULDC.64 UR4, c[0x4][0x68] ;  /* 0x01001a0000047ab9 */ /* 0x000fe20000000a00 */
[----:B------:R-:W-:Y:S01]  /*1600*/  ULDC.64 UR6, c[0x4][0x8] ;  /* 0x0100020000067ab9 */ /* 0x000fe20000000a00 */
[----:B------:R-:W-:Y:S01]  /*1610*/  IMAD.U32 R4, RZ, RZ, UR4 ;  /* 0x00000004ff047e24 */ /* 0x000fe2000f8e00ff */
[----:B------:R0:W1:Y:S01]  /*1620*/  LDC.64 R14, c[0x4][R0] ;  /* 0x01000000000e7b82 */ /* 0x0000620000000a00 */
[----:B------:R-:W-:Y:S01]  /*1630*/  IMAD.U32 R5, RZ, RZ, UR5 ;  /* 0x00000005ff057e24 */ /* 0x000fe2000f8e00ff */
[----:B------:R-:W-:Y:S01]  /*1640*/  ULDC.64 UR4, c[0x4][0x70] ;  /* 0x01001c0000047ab9 */ /* 0x000fe20000000a00 */
[----:B------:R-:W-:Y:S02]  /*1650*/  IMAD.U32 R10, RZ, RZ, UR6 ;  /* 0x00000006ff0a7e24 */ /* 0x000fe4000f8e00ff */
[----:B------:R-:W-:Y:S02]  /*1660*/  IMAD.U32 R6, RZ, RZ, UR4 ;  /* 0x00000004ff067e24 */ /* 0x000fe4000f8e00ff */
[----:B------:R-:W-:-:S02]  /*1670*/  IMAD.U32 R7, RZ, RZ, UR5 ;  /* 0x00000005ff077e24 */ /* 0x000fc4000f8e00ff */
[----:B------:R-:W-:Y:S02]  /*1680*/  IMAD.U32 R11, RZ, RZ, UR7 ;  /* 0x00000007ff0b7e24 */ /* 0x000fe4000f8e00ff */
[----:B------:R-:W-:Y:S02]  /*1690*/  IMAD.MOV.U32 R8, RZ, RZ, 0x1e1 ;  /* 0x000001e1ff087424 */ /* 0x000fe400078e00ff */
[----:B------:R-:W-:Y:S02]  /*16a0*/  IMAD.MOV.U32 R12, RZ, RZ, 0x1 ;  /* 0x00000001ff0c7424 */ /* 0x000fe400078e00ff */
[----:B0-----:R-:W-:-:S07]  /*16b0*/  IMAD.MOV.U32 R13, RZ, RZ, RZ ;  /* 0x000000ffff0d7224 */ /* 0x001fce00078e00ff */
[----:B------:R-:W-:-:S07]  /*16c0*/  LEPC R20, `(.L_x_16) ;  /* 0x000000001014794e */ /* 0x000fce0000000000 */
[----:B-1---5:R-:W-:Y:S05]  /*16d0*/  CALL.ABS.NOINC R14 ;  /* 0x000000000e007343 */ /* 0x022fea0003c00000 */
.L_x_16:
[----:B------:R-:W-:-:S13]  /*16e0*/  ISETP.NE.AND P0, PT, R74, 0x3, PT ;  /* 0x000000034a00780c */ /* 0x000fda0003f05270 */
[----:B------:R-:W-:Y:S05]  /*16f0*/  @!P0 BRA `(.L_x_17) ;  /* 0x0000000000048947 */ /* 0x000fea0003800000 */
[----:B------:R-:W-:Y:S01]  /*1700*/  BPT.TRAP 0x1 ;  /* 0x000000040000795c */ /* 0x000fe20000300000 */
.L_x_17:
[----:B0-----:R-:W-:Y:S02]  /*1710*/  IMAD.U32 R3, RZ, RZ, UR36 ;  /* 0x00000024ff037e24 */ /* 0x001fe4000f8e00ff */
[----:B------:R-:W-:-:S03]  /*1720*/  IMAD.U32 R0, RZ, RZ, UR38 ;  /* 0x00000026ff007e24 */ /* 0x000fc6000f8e00ff */
[----:B------:R-:W-:Y:S02]  /*1730*/  LEA R3, R3, UR40, 0x3 ;  /* 0x0000002803037c11 */ /* 0x000fe4000f8e18ff */
[----:B------:R-:W-:-:S04]  /*1740*/  SHF.L.U32 R0, R0, 0x1f, RZ ;  /* 0x0000001f00007819 */ /* 0x000fc800000006ff */
[----:B------:R0:W1:Y:S01]  /*1750*/  SYNCS.PHASECHK.TRANS64.TRYWAIT P1, [R3+URZ], R0 ;  /* 0x00000000030075a7 */ /* 0x000062000802017f */
[----:B------:R-:W-:Y:S05]  /*1760*/  @!P0 BRA `(.L_x_18) ;  /* 0x0000000000048947 */ /* 0x000fea0003800000 */
[----:B------:R-:W-:Y:S01]  /*1770*/  BPT.TRAP 0x1 ;  /* 0x000000040000795c */ /* 0x000fe20000300000 */
.L_x_18:
[----:B-1----:R-:W-:Y:S05]  /*1780*/  @P1 BRA `(.L_x_19) ;  /* 0x0000000000081947 */ /* 0x002fea0003800000 */
[----:B------:R-:W1:Y:S02]  /*1790*/  SYNCS.PHASECHK.TRANS64.TRYWAIT P1, [R3+URZ], R0 ;  /* 0x00000000030075a7 */ /* 0x000e64000802017f */
[----:B-1----:R-:W-:Y:S05]  /*17a0*/  @!P1 BRA `(.L_x_20) ;  /* 0x0000004400c89947 */ /* 0x002fea0003800000 */
.L_x_19:
[----:B------:R-:W-:Y:S05]  /*17b0*/  WARPSYNC.ALL ;  /* 0x0000000000007948 */ /* 0x000fea0003800000 */
[----:B------:R-:W-:Y:S01]  /*17c0*/  ULEA UR9, UR36, UR46, 0xb ;  /* 0x0000002e24097291 */ /* 0x000fe2000f8e583f */
[----:B------:R-:W-:Y:S01]  /*17d0*/  WARPGROUP.ARRIVE ;  /* 0x00000000000079c5 */ /* 0x000fe20000000000 */
[----:B------:R-:W-:Y:S01]  /*17e0*/  ULEA UR8, UR36, UR47, 0xb ;  /* 0x0000002f24087291 */ /* 0x000fe2000f8e583f */
[----:B01----:R-:W-:Y:S01]  /*17f0*/  IMAD.U32 R0, RZ, RZ, UR42 ;  /* 0x0000002aff007e24 */ /* 0x003fe2000f8e00ff */
[----:B------:R-:W-:Y:S01]  /*1800*/  UMOV UR5, 0x40000040 ;  /* 0x4000004000057882 */ /* 0x000fe20000000000 */
[----:B------:R-:W-:-:S02]  /*1810*/  UMOV UR7, 0x40000040 ;  /* 0x4000004000077882 */ /* 0x000fc40000000000 */
[----:B------:R-:W-:Y:S01]  /*1820*/  UMOV UR4, UR9 ;  /* 0x0000000900047c82 */ /* 0x000fe20008000000 */
[----:B------:R-:W-:Y:S01]  /*1830*/  ISETP.GE.AND P1, PT, R0, 0x1, PT ;  /* 0x000000010000780c */ /* 0x000fe20003f26270 */
[----:B------:R-:W-:Y:S02]  /*1840*/  UMOV UR6, UR8 ;  /* 0x0000000800067c82 */ /* 0x000fe40008000000 */
[----:B------:R-:W-:Y:S01]  /*1850*/  HGMMA.64x64x8.F32.TF32 R24, gdesc[UR4], RZ, !UPT, gsb0 ;  /* 0x04e00000041879f0 */ /* 0x000fe2000c0028ff */
[----:B------:R-:W-:Y:S02]  /*1860*/  UIADD3 UR4, UR9, 0x2, URZ ;  /* 0x0000000209047890 */ /* 0x000fe4000fffe03f */
[----:B------:R-:W-:Y:S01]  /*1870*/  UIADD3 UR6, UR8, 0x2, URZ ;  /* 0x0000000208067890 */ /* 0x000fe2000fffe03f */
[----:B------:R-:W-:Y:S01]  /*1880*/  UMOV UR5, 0x40000040 ;  /* 0x4000004000057882 */ /* 0x000fe20000000000 */
[----:B------:R-:W-:Y:S01]  /*1890*/  UMOV UR7, 0x40000040 ;  /* 0x4000004000077882 */ /* 0x000fe20000000000 */
[----:B------:R-:W-:-:S02]  /*18a0*/  WARPGROUP.DEPBAR.LE gsb0, 0x0 ;  /* 0x00008000000079c5 */ /* 0x000fc40000010000 */
[----:B------:R-:W-:-:S06]  /*18b0*/  WARPGROUP.ARRIVE ;  /* 0x00000000000079c5 */ /* 0x000fcc0000000000 */
[----:B------:R-:W-:Y:S01]  /*18c0*/  HGMMA.64x64x8.F32.TF32 R24, gdesc[UR4], R24, gsb0 ;  /* 0x04e00000041879f0 */ /* 0x000fe20008002818 */
[----:B------:R-:W-:Y:S02]  /*18d0*/  UIADD3 UR4, UR9, 0x4, URZ ;  /* 0x0000000409047890 */ /* 0x000fe4000fffe03f */
[----:B------:R-:W-:Y:S01]  /*18e0*/  UIADD3 UR6, UR8, 0x4, URZ ;  /* 0x0000000408067890 */ /* 0x000fe2000fffe03f */
[----:B------:R-:W-:Y:S01]  /*18f0*/  UMOV UR5, 0x40000040 ;  /* 0x4000004000057882 */ /* 0x000fe20000000000 */
[----:B------:R-:W-:Y:S01]  /*1900*/  UMOV UR7, 0x40000040 ;  /* 0x4000004000077882 */ /* 0x000fe20000000000 */
[----:B------:R-:W-:Y:S02]  /*1910*/  WARPGROUP.DEPBAR.LE gsb0, 0x0 ;  /* 0x00008000000079c5 */ /* 0x000fe40000010000 */
        /* <DEDUP_REMOVED lines=92> */
[----:B------:R-:W-:Y:S03]  /*1ee0*/  HGMMA.64x64x8.F32.TF32 R24, gdesc[UR4], R24, gsb0 ;  /* 0x04e00000041879f0 */ /* 0x000fe60008002818 */
[----:B------:R-:W-:Y:S02]  /*1ef0*/  WARPGROUP.DEPBAR.LE gsb0, 0x0 ;  /* 0x00008000000079c5 */ /* 0x000fe40000010000 */
[----:B------:R-:W-:Y:S05]  /*1f00*/  @!P1 BRA `(.L_x_21) ;  /* 0x0000000800609947 */ /* 0x000fea0003800000 */
[----:B------:R-:W-:Y:S01]  /*1f10*/  UIADD3 UR5, UR36, 0x1, URZ ;  /* 0x0000000124057890 */ /* 0x000fe2000fffe03f */
[----:B------:R-:W-:-:S03]  /*1f20*/  IMAD.U32 R0, RZ, RZ, UR42 ;  /* 0x0000002aff007e24 */ /* 0x000fc6000f8e00ff */
[----:B------:R-:W-:-:S04]  /*1f30*/  UISETP.NE.AND UP0, UPT, UR5, 0x3, UPT ;  /* 0x000000030500788c */ /* 0x000fc8000bf05270 */
[----:B------:R-:W-:Y:S02]  /*1f40*/  USEL UR4, URZ, 0x1, UP0 ;  /* 0x000000013f047887 */ /* 0x000fe40008000000 */
[----:B------:R-:W-:Y:S02]  /*1f50*/  USEL UR5, UR5, URZ, UP0 ;  /* 0x0000003f05057287 */ /* 0x000fe40008000000 */
[----:B------:R-:W-:-:S06]  /*1f60*/  ULOP3.LUT UR4, UR38, UR4, URZ, 0x3c, !UPT ;  /* 0x0000000426047292 */ /* 0x000fcc000f8e3c3f */
[----:B------:R-:W-:Y:S01]  /*1f70*/  IMAD.U32 R5, RZ, RZ, UR4 ;  /* 0x00000004ff057e24 */ /* 0x000fe2000f8e00ff */
[----:B------:R-:W-:-:S06]  /*1f80*/  UMOV UR4, UR36 ;  /* 0x0000002400047c82 */ /* 0x000fcc0008000000 */
.L_x_28:
[----:B01----:R-:W-:Y:S05]  /*1f90*/  @!P0 BRA `(.L_x_22) ;  /* 0x0000000000048947 */ /* 0x003fea0003800000 */
[----:B------:R-:W-:Y:S01]  /*1fa0*/  BPT.TRAP 0x1 ;  /* 0x000000040000795c */ /* 0x000fe20000300000 */
.L_x_22:
[----:B------:R-:W-:Y:S01]  /*1fb0*/  ULEA UR6, UR5, UR40, 0x3 ;  /* 0x0000002805067291 */ /* 0x000fe2000f8e183f */
[----:B------:R-:W-:-:S08]  /*1fc0*/  SHF.L.U32 R3, R5, 0x1f, RZ ;  /* 0x0000001f05037819 */ /* 0x000fd000000006ff */
[----:B------:R0:W1:Y:S01]  /*1fd0*/  SYNCS.PHASECHK.TRANS64.TRYWAIT P1, [UR6], R3 ;  /* 0x00000003ff0075a7 */ /* 0x0000620008020146 */
[----:B------:R-:W-:Y:S05]  /*1fe0*/  @!P0 BRA `(.L_x_23) ;  /* 0x0000000000048947 */ /* 0x000fea0003800000 */
[----:B------:R-:W-:Y:S01]  /*1ff0*/  BPT.TRAP 0x1 ;  /* 0x000000040000795c */ /* 0x000fe20000300000 */
.L_x_23:
[----:B-1----:R-:W-:Y:S05]  /*2000*/  @P1 BRA `(.L_x_24) ;  /* 0x0000000000081947 */ /* 0x002fea0003800000 */
[----:B------:R-:W1:Y:S02]  /*2010*/  SYNCS.PHASECHK.TRANS64.TRYWAIT P1, [UR6], R3 ;  /* 0x00000003ff0075a7 */ /* 0x000e640008020146 */
[----:B-1----:R-:W-:Y:S05]  /*2020*/  @!P1 BRA `(.L_x_25) ;  /* 0x0000003c00bc9947 */ /* 0x002fea0003800000 */
.L_x_24:
[----:B------:R-:W-:Y:S01]  /*2030*/  ULEA UR6, UR5, UR47, 0xb ;  /* 0x0000002f05067291 */ /* 0x000fe2000f8e583f */
[----:B------:R-:W-:Y:S01]  /*2040*/  WARPGROUP.ARRIVE ;  /* 0x00000000000079c5 */ /* 0x000fe20000000000 */
[----:B------:R-:W-:Y:S01]  /*2050*/  ULEA UR7, UR5, UR46, 0xb ;  /* 0x0000002e05077291 */ /* 0x000fe2000f8e583f */
[----:B------:R-:W-:Y:S01]  /*2060*/  UMOV UR11, 0x40000040 ;  /* 0x40000040000b7882 */ /* 0x000fe20000000000 */
[----:B------:R-:W-:-:S03]  /*2070*/  UMOV UR9, 0x40000040 ;  /* 0x4000004000097882 */ /* 0x000fc60000000000 */
[----:B------:R-:W-:Y:S02]  /*2080*/  UMOV UR10, UR6 ;  /* 0x00000006000a7c82 */ /* 0x000fe40008000000 */
[----:B------:R-:W-:Y:S02]  /*2090*/  UMOV UR8, UR7 ;  /* 0x0000000700087c82 */ /* 0x000fe40008000000 */
[----:B------:R-:W-:Y:S01]  /*20a0*/  HGMMA.64x64x8.F32.TF32 R24, gdesc[UR8], R24, gsb0 ;  /* 0x04e00000081879f0 */ /* 0x000fe20008002818 */
        /* <DEDUP_REMOVED lines=107> */
[----:B------:R-:W-:Y:S01]  /*2760*/  BPT.TRAP 0x1 ;  /* 0x000000040000795c */ /* 0x000fe20000300000 */
.L_x_26:
[----:B------:R-:W-:Y:S01]  /*2770*/  ULEA UR6, UR4, UR40, 0x3 ;  /* 0x0000002804067291 */ /* 0x000fe2000f8e183f */
[----:B------:R-:W-:-:S03]  /*2780*/  ISETP.GT.U32.AND P1, PT, R23, 0x1, PT ;  /* 0x000000011700780c */ /* 0x000fc60003f24070 */
[----:B------:R-:W-:-:S04]  /*2790*/  UIADD3 UR6, UR6, 0x18, URZ ;  /* 0x0000001806067890 */ /* 0x000fc8000fffe03f */
[----:B------:R-:W-:-:S09]  /*27a0*/  UPRMT UR6, URZ, 0x654, UR6 ;  /* 0x000006543f067896 */ /* 0x000fd20008000006 */
[----:B------:R-:W-:Y:S01]  /*27b0*/  SYNCS.ARRIVE.TRANS64.RED.A1T0 RZ, [UR6], RZ ;  /* 0x000000ffffff79a7 */ /* 0x000fe20008100406 */
[----:B------:R-:W-:Y:S05]  /*27c0*/  @P1 BRA `(.L_x_27) ;  /* 0x0000000000041947 */ /* 0x000fea0003800000 */
[----:B------:R-:W-:Y:S01]  /*27d0*/  BPT.TRAP 0x1 ;  /* 0x000000040000795c */ /* 0x000fe20000300000 */
.L_x_27:
[----:B------:R-:W-:Y:S01]  /*27e0*/  UIADD3 UR5, UR5, 0x1, URZ ;  /* 0x0000000105057890 */ /* 0x000fe2000fffe03f */
[C---:B------:R-:W-:Y:S01]  /*27f0*/  ISETP.GT.AND P1, PT, R0.reuse, 0x1, PT ;  /* 0x000000010000780c */ /* 0x040fe20003f24270 */
[----:B------:R-:W-:Y:S01]  /*2800*/  UIADD3 UR4, UR4, 0x1, URZ ;  /* 0x0000000104047890 */ /* 0x000fe2000fffe03f */
[----:B------:R-:W-:Y:S01]  /*2810*/  VIADD R0, R0, 0xffffffff ;  /* 0xffffffff00007836 */ /* 0x000fe20000000000 */
[----:B------:R-:W-:Y:S02]  /*2820*/  UISETP.NE.AND UP0, UPT, UR5, 0x3, UPT ;  /* 0x000000030500788c */ /* 0x000fe4000bf05270 */
[----:B------:R-:W-:Y:S02]  /*2830*/  UISETP.NE.AND UP1, UPT, UR4, 0x3, UPT ;  /* 0x000000030400788c */ /* 0x000fe4000bf25270 */
[----:B------:R-:W-:Y:S02]  /*2840*/  USEL UR6, URZ, 0x1, UP0 ;  /* 0x000000013f067887 */ /* 0x000fe40008000000 */
[----:B------:R-:W-:-:S02]  /*2850*/  USEL UR5, UR5, URZ, UP0 ;  /* 0x0000003f05057287 */ /* 0x000fc40008000000 */
[----:B------:R-:W-:Y:S02]  /*2860*/  USEL UR4, UR4, URZ, UP1 ;  /* 0x0000003f04047287 */ /* 0x000fe40008800000 */
[----:B------:R-:W-:Y:S01]  /*2870*/  LOP3.LUT R5, R5, UR6, RZ, 0x3c, !PT ;  /* 0x0000000605057c12 */ /* 0x000fe2000f8e3cff */
[----:B------:R-:W-:Y:S09]  /*2880*/  @P1 BRA `(.L_x_28) ;  /* 0xfffffff400c01947 */ /* 0x000ff2000383ffff */
.L_x_21:
[----:B------:R-:W2:Y:S01]  /*2890*/  LDC R0, c[0x0][0x28c] ;  /* 0x0000a300ff007b82 */ /* 0x000ea20000000800 */
[----:B01----:R-:W-:-:S04]  /*28a0*/  IMAD.U32 R3, RZ, RZ, UR44 ;  /* 0x0000002cff037e24 */ /* 0x003fc8000f8e00ff */
[----:B------:R0:W-:Y:S01]  /*28b0*/  SYNCS.ARRIVE.TRANS64.A1T0 RZ, [R3+UR41], RZ ;  /* 0x000000ff03ff79a7 */ /* 0x0001e20008100029 */
[----:B--2---:R-:W-:-:S13]  /*28c0*/  ISETP.GE.AND P1, PT, R0, 0x1, PT ;  /* 0x000000010000780c */ /* 0x004fda0003f26270 */
[----:B0-----:R-:W-:Y:S05]  /*28d0*/  @!P1 BRA `(.L_x_29) ;  /* 0x0000000000349947 */ /* 0x001fea0003800000 */
[----:B------:R-:W-:Y:S05]  /*28e0*/  @!P0 BRA `(.L_x_30) ;  /* 0x0000000000048947 */ /* 0x000fea0003800000 */
[----:B------:R-:W-:Y:S01]  /*28f0*/  BPT.TRAP 0x1 ;  /* 0x000000040000795c */ /* 0x000fe20000300000 */
.L_x_30:
[----:B------:R-:W-:Y:S01]  /*2900*/  UIADD3 UR6, UR36, UR42, URZ ;  /* 0x0000002a24067290 */ /* 0x000fe2000fffe03f */
[----:B------:R-:W-:-:S03]  /*2910*/  ISETP.GT.U32.AND P0, PT, R23, 0x1, PT ;  /* 0x000000011700780c */ /* 0x000fc60003f04070 */
[----:B------:R-:W-:-:S04]  /*2920*/  UIMAD.WIDE.U32 UR4, UR6, -0x55555555, URZ ;  /* 0xaaaaaaab060478a5 */ /* 0x000fc8000f8e003f */
[----:B------:R-:W-:-:S04]  /*2930*/  USHF.R.U32.HI UR4, URZ, 0x1, UR5 ;  /* 0x000000013f047899 */ /* 0x000fc80008011605 */
[----:B------:R-:W-:-:S04]  /*2940*/  UIMAD UR6, UR4, -0x3, UR6 ;  /* 0xfffffffd040678a4 */ /* 0x000fc8000f8e0206 */
[----:B------:R-:W-:-:S04]  /*2950*/  ULEA UR6, UR6, UR40, 0x3 ;  /* 0x0000002806067291 */ /* 0x000fc8000f8e183f */
[----:B------:R-:W-:-:S04]  /*2960*/  UIADD3 UR6, UR6, 0x18, URZ ;  /* 0x0000001806067890 */ /* 0x000fc8000fffe03f */
[----:B------:R-:W-:-:S09]  /*2970*/  UPRMT UR6, URZ, 0x654, UR6 ;  /* 0x000006543f067896 */ /* 0x000fd20008000006 */
[----:B------:R-:W-:Y:S01]  /*2980*/  SYNCS.ARRIVE.TRANS64.RED.A1T0 RZ, [UR6], RZ ;  /* 0x000000ffffff79a7 */ /* 0x000fe20008100406 */
[----:B------:R-:W-:Y:S05]  /*2990*/  @P0 BRA `(.L_x_29) ;  /* 0x0000000000040947 */ /* 0x000fea0003800000 */
[----:B------:R-:W-:Y:S01]  /*29a0*/  BPT.TRAP 0x1 ;  /* 0x000000040000795c */ /* 0x000fe20000300000 */
.L_x_29:
[----:B------:R-:W-:Y:S01]  /*29b0*/  SHF.L.U32 R0, R75, 0x1f, RZ ;  /* 0x0000001f4b007819 */ /* 0x000fe200000006ff */
[----:B------:R-:W-:Y:S01]  /*29c0*/  UIADD3 UR36, UR36, UR39, URZ ;  /* 0x0000002724247290 */ /* 0x000fe2000fffe03f */
[----:B------:R-:W-:Y:S01]  /*29d0*/  SHF.R.S32.HI R9, RZ, 0x1f, R19 ;  /* 0x0000001fff097819 */ /* 0x000fe20000011413 */
[----:B------:R-:W-:Y:S01]  /*29e0*/  UISETP.GE.U32.AND UP1, UPT, UR39, 0x3, UPT ;  /* 0x000000032700788c */ /* 0x000fe2000bf26070 */
[----:B------:R-:W0:Y:S01]  /*29f0*/  SYNCS.PHASECHK.TRANS64.TRYWAIT P0, [UR43+0x8], R0 ;  /* 0x00000800ff0075a7 */ /* 0x000e22000800016b */
[----:B------:R-:W-:-:S04]  /*2a00*/  UISETP.GT.U32.AND UP0, UPT, UR36, 0x2, UPT ;  /* 0x000000022400788c */ /* 0x000fc8000bf04070 */
[----:B------:R-:W-:-:S04]  /*2a10*/  UISETP.LT.U32.AND UP0, UPT, UR39, 0x3, UP0 ;  /* 0x000000032700788c */ /* 0x000fc80008701070 */
[----:B------:R-:W-:Y:S02]  /*2a20*/  USEL UR6, URZ, 0x1, !UP0 ;  /* 0x000000013f067887 */ /* 0x000fe4000c000000 */
[----:B------:R-:W-:Y:S02]  /*2a30*/  @UP1 UIMAD.WIDE.U32 UR4, UR36, -0x55555555, URZ ;  /* 0xaaaaaaab240418a5 */ /* 0x000fe4000f8e003f */
[----:B------:R-:W-:Y:S02]  /*2a40*/  ULOP3.LUT UR38, UR38, UR6, URZ, 0x3c, !UPT ;  /* 0x0000000626267292 */ /* 0x000fe4000f8e3c3f */
[----:B------:R-:W-:-:S04]  /*2a50*/  @UP1 USHF.R.U32.HI UR4, URZ, 0x1, UR5 ;  /* 0x000000013f041899 */ /* 0x000fc80008011605 */
[----:B------:R-:W-:Y:S01]  /*2a60*/  @UP1 ULOP3.LUT UR38, UR38, 0x1, UR4, 0x78, !UPT ;  /* 0x0000000126261892 */ /* 0x000fe2000f8e7804 */
[----:B0-----:R-:W-:Y:S11]  /*2a70*/  @!P0 BRA `(.L_x_31) ;  /* 0x0000003400408947 */ /* 0x001ff60003800000 */
.L_x_120:
[----:B------:R-:W-:Y:S01]  /*2a80*/  ULDC.64 UR4, c[0x0][0x5d0] ;  /* 0x0001740000047ab9 */ /* 0x000fe20000000a00 */
[----:B------:R-:W-:Y:S01]  /*2a90*/  ULDC UR6, c[0x0][0x284] ;  /* 0x0000a10000067ab9 */ /* 0x000fe20000000800 */
[----:B0-----:R-:W-:Y:S02]  /*2aa0*/  IMAD R0, R9, UR4, RZ ;  /* 0x0000000409007c24 */ /* 0x001fe4000f8e02ff */
[----:B------:R-:W-:Y:S02]  /*2ab0*/  IMAD.SHL.U32 R12, R18, 0x40, RZ ;  /* 0x00000040120c7824 */ /* 0x000fe400078e00ff */
[C---:B------:R-:W-:Y:S02]  /*2ac0*/  IMAD R3, R19.reuse, UR5, R0 ;  /* 0x0000000513037c24 */ /* 0x040fe4000f8e0200 */
[----:B------:R-:W-:Y:S01]  /*2ad0*/  IMAD.SHL.U32 R0, R22, 0x40, RZ ;  /* 0x0000004016007824 */ /* 0x000fe200078e00ff */
[----:B------:R-:W-:Y:S01]  /*2ae0*/  SHF.R.S32.HI R13, RZ, 0x1f, R12 ;  /* 0x0000001fff0d7819 */ /* 0x000fe2000001140c */
[----:B------:R-:W-:Y:S01]  /*2af0*/  IMAD.WIDE.U32 R4, R19, UR4, R60 ;  /* 0x0000000413047c25 */ /* 0x000fe2000f8e003c */
[----:B------:R-:W-:-:S02]  /*2b00*/  ULDC.64 UR4, c[0x0][0x5c8] ;  /* 0x0001720000047ab9 */ /* 0x000fc40000000a00 */
[----:B------:R-:W-:Y:S01]  /*2b10*/  ISETP.GE.AND P0, PT, R0, UR6, PT ;  /* 0x0000000600007c0c */ /* 0x000fe2000bf06270 */
[----:B------:R-:W-:Y:S01]  /*2b20*/  ULDC UR6, c[0x0][0x288] ;  /* 0x0000a20000067ab9 */ /* 0x000fe20000000800 */
[----:B------:R-:W-:Y:S01]  /*2b30*/  IADD3 R4, P1, R12, R4, RZ ;  /* 0x000000040c047210 */ /* 0x000fe20007f3e0ff */
[----:B------:R-:W-:Y:S01]  /*2b40*/  IMAD.WIDE R70, R22, 0x40, R58 ;  /* 0x0000004016467825 */ /* 0x000fe200078e023a */
[----:B------:R-:W-:Y:S02]  /*2b50*/  ISETP.GE.OR P0, PT, R12, UR6, P0 ;  /* 0x000000060c007c0c */ /* 0x000fe40008706670 */
[----:B------:R-:W-:Y:S01]  /*2b60*/  IADD3.X R5, R13, R5, R3, P1, !PT ;  /* 0x000000050d057210 */ /* 0x000fe20000ffe403 */
[----:B------:R-:W-:-:S04]  /*2b70*/  IMAD R7, R71, UR4, RZ ;  /* 0x0000000447077c24 */ /* 0x000fc8000f8e02ff */
[C---:B------:R-:W-:Y:S02]  /*2b80*/  IMAD R7, R70.reuse, UR5, R7 ;  /* 0x0000000546077c24 */ /* 0x040fe4000f8e0207 */
[----:B------:R-:W-:-:S04]  /*2b90*/  IMAD.WIDE.U32 R72, R70, UR4, R4 ;  /* 0x0000000446487c25 */ /* 0x000fc8000f8e0004 */
[----:B------:R-:W-:Y:S05]  /*2ba0*/  @P0 BRA `(.L_x_32) ;  /* 0x0000001800d00947 */ /* 0x000fea0003800000 */
[----:B-----5:R-:W-:Y:S01]  /*2bb0*/  FSETP.NEU.AND P0, PT, R57, RZ, PT ;  /* 0x000000ff3900720b */ /* 0x020fe20003f0d000 */
[----:B------:R-:W-:Y:S01]  /*2bc0*/  IMAD.IADD R22, R65, 0x1, -R12 ;  /* 0x0000000141167824 */ /* 0x000fe200078e0a0c */
[----:B------:R-:W-:Y:S01]  /*2bd0*/  BSSY B0, `(.L_x_32) ;  /* 0x00001b1000007945 */ /* 0x000fe20003800000 */
[----:B------:R-:W-:Y:S02]  /*2be0*/  IMAD.IADD R0, R69, 0x1, -R0 ;  /* 0x0000000145007824 */ /* 0x000fe400078e0a00 */
[----:B------:R-:W-:Y:S01]  /*2bf0*/  IMAD.IADD R7, R73, 0x1, R7 ;  /* 0x0000000149077824 */ /* 0x000fe200078e0207 */
[----:B------:R-:W-:-:S04]  /*2c00*/  ISETP.GT.AND P3, PT, R22, RZ, PT ;  /* 0x000000ff1600720c */ /* 0x000fc80003f64270 */
[----:B------:R-:W-:-:S03]  /*2c10*/  ISETP.GT.AND P1, PT, R0, RZ, P3 ;  /* 0x000000ff0000720c */ /* 0x000fc60001f24270 */
[----:B------:R-:W-:Y:S10]  /*2c20*/  @!P0 BRA `(.L_x_33) ;  /* 0x0000001000d48947 */ /* 0x000ff40003800000 */
[----:B------:R-:W0:Y:S01]  /*2c30*/  LDC.64 R76, c[0x0][0x5b8] ;  /* 0x00016e00ff4c7b82 */ /* 0x000e220000000a00 */
[----:B------:R-:W-:-:S07]  /*2c40*/  ULDC.64 UR4, c[0x0][0x5c0] ;  /* 0x0001700000047ab9 */ /* 0x000fce0000000a00 */
[----:B------:R-:W1:Y:S08]  /*2c50*/  LDC.64 R78, c[0x0][0x5b0] ;  /* 0x00016c00ff4e7b82 */ /* 0x000e700000000a00 */
[----:B------:R-:W2:Y:S01]  /*2c60*/  LDC.64 R80, c[0x0][0x5a8] ;  /* 0x00016a00ff507b82 */ /* 0x000ea20000000a00 */
[-C--:B0-----:R-:W-:Y:S02]  /*2c70*/  IMAD R6, R9, R76.reuse, RZ ;  /* 0x0000004c09067224 */ /* 0x081fe400078e02ff */
[----:B------:R-:W-:-:S04]  /*2c80*/  IMAD.WIDE.U32 R4, R19, R76, R60 ;  /* 0x0000004c13047225 */ /* 0x000fc800078e003c */
[----:B------:R-:W-:Y:S01]  /*2c90*/  IMAD R73, R19, R77, R6 ;  /* 0x0000004d13497224 */ /* 0x000fe200078e0206 */
[----:B------:R-:W-:Y:S01]  /*2ca0*/  IADD3 R8, P0, R12, R4, RZ ;  /* 0x000000040c087210 */ /* 0x000fe20007f1e0ff */
[----:B-1----:R-:W-:-:S03]  /*2cb0*/  IMAD R3, R71, R78, RZ ;  /* 0x0000004e47037224 */ /* 0x002fc600078e02ff */
[----:B------:R-:W-:Y:S01]  /*2cc0*/  IADD3.X R9, R13, R5, R73, P0, !PT ;  /* 0x000000050d097210 */ /* 0x000fe200007fe449 */
[C---:B------:R-:W-:Y:S02]  /*2cd0*/  IMAD R71, R70.reuse, R79, R3 ;  /* 0x0000004f46477224 */ /* 0x040fe400078e0203 */
[----:B------:R-:W-:-:S04]  /*2ce0*/  IMAD.WIDE.U32 R4, R70, R78, R8 ;  /* 0x0000004e46047225 */ /* 0x000fc800078e0008 */
[----:B------:R-:W-:Y:S01]  /*2cf0*/  IMAD.IADD R3, R5, 0x1, R71 ;  /* 0x0000000105037824 */ /* 0x000fe200078e0247 */
[----:B--2---:R-:W-:-:S04]  /*2d00*/  LEA R10, P0, R4, R80, 0x2 ;  /* 0x00000050040a7211 */ /* 0x004fc800078010ff */
[----:B------:R-:W-:-:S05]  /*2d10*/  LEA.HI.X R11, R4, R81, R3, 0x2, P0 ;  /* 0x00000051040b7211 */ /* 0x000fca00000f1403 */
[----:B------:R-:W2:Y:S01]  /*2d20*/  @P1 LDG.E.LTC128B R18, desc[UR48][R10.64] ;  /* 0x000000300a121981 */ /* 0x000ea2000c1e1920 */
[----:B------:R-:W-:Y:S01]  /*2d30*/  IMAD.WIDE.U32 R4, R70, R78, R12 ;  /* 0x0000004e46047225 */ /* 0x000fe200078e000c */
[----:B------:R-:W-:Y:S01]  /*2d40*/  SHF.L.U64.HI R21, R78, 0x3, R79 ;  /* 0x000000034e157819 */ /* 0x000fe2000001024f */
[----:B------:R-:W-:Y:S01]  /*2d50*/  BSSY B1, `(.L_x_34) ;  /* 0x0000017000017945 */ /* 0x000fe20003800000 */
[----:B------:R-:W-:Y:S01]  /*2d60*/  ISETP.GT.AND P3, PT, R0, 0x8, P3 ;  /* 0x000000080000780c */ /* 0x000fe20001f64270 */
[----:B------:R-:W-:Y:S01]  /*2d70*/  IMAD.SHL.U32 R20, R78, 0x8, RZ ;  /* 0x000000084e147824 */ /* 0x000fe200078e00ff */
[----:B------:R-:W-:-:S03]  /*2d80*/  IADD3 R14, P0, R60, R4, RZ ;  /* 0x000000043c0e7210 */ /* 0x000fc60007f1e0ff */
[----:B------:R-:W-:Y:S01]  /*2d90*/  IMAD.WIDE.U32 R20, R70, R78, R20 ;  /* 0x0000004e46147225 */ /* 0x000fe200078e0014 */
[----:B------:R-:W-:Y:S02]  /*2da0*/  IADD3.X R15, R61, R71, R5, P0, !PT ;  /* 0x000000473d0f7210 */ /* 0x000fe400007fe405 */
[C---:B------:R-:W-:Y:S01]  /*2db0*/  LEA R6, P0, R72.reuse, UR4, 0x2 ;  /* 0x0000000448067c11 */ /* 0x040fe2000f8010ff */
[----:B------:R-:W-:Y:S02]  /*2dc0*/  IMAD.IADD R71, R71, 0x1, R21 ;  /* 0x0000000147477824 */ /* 0x000fe400078e0215 */
[----:B------:R-:W-:Y:S01]  /*2dd0*/  IMAD.WIDE.U32 R14, R19, R76, R14 ;  /* 0x0000004c130e7225 */ /* 0x000fe200078e000e */
[----:B------:R-:W-:-:S03]  /*2de0*/  LEA.HI.X R7, R72, UR5, R7, 0x2, P0 ;  /* 0x0000000548077c11 */ /* 0x000fc600080f1407 */
[----:B------:R-:W-:Y:S01]  /*2df0*/  IMAD.IADD R5, R73, 0x1, R15 ;  /* 0x0000000149057824 */ /* 0x000fe200078e020f */
[----:B------:R-:W-:-:S04]  /*2e00*/  LEA R4, P0, R14, R80, 0x2 ;  /* 0x000000500e047211 */ /* 0x000fc800078010ff */
[----:B------:R-:W-:Y:S02]  /*2e10*/  LEA.HI.X R5, R14, R81, R5, 0x2, P0 ;  /* 0x000000510e057211 */ /* 0x000fe400000f1405 */
[----:B------:R-:W-:-:S04]  /*2e20*/  ISETP.GT.AND P0, PT, R22, 0x1, PT ;  /* 0x000000011600780c */ /* 0x000fc80003f04270 */
[----:B------:R-:W-:Y:S01]  /*2e30*/  ISETP.GT.AND P4, PT, R0, RZ, P0 ;  /* 0x000000ff0000720c */ /* 0x000fe20000784270 */
[----:B--2---:R-:W-:-:S04]  /*2e40*/  FMUL R3, R18, R57 ;  /* 0x0000003912037220 */ /* 0x004fc80000400000 */
[----:B------:R-:W-:Y:S01]  /*2e50*/  FFMA R11, R24, R56, R3 ;  /* 0x00000038180b7223 */ /* 0x000fe20000000003 */
[----:B------:R-:W-:-:S04]  /*2e60*/  IADD3 R3, P2, R8, R20, RZ ;  /* 0x0000001408037210 */ /* 0x000fc80007f5e0ff */
[----:B------:R0:W-:Y:S01]  /*2e70*/  @P1 STG.E desc[UR48][R6.64], R11 ;  /* 0x0000000b06001986 */ /* 0x0001e2000c101930 */
[----:B------:R-:W-:Y:S01]  /*2e80*/  LEA R14, P1, R3, R80, 0x2 ;  /* 0x00000050030e7211 */ /* 0x000fe200078210ff */
[----:B------:R-:W-:Y:S01]  /*2e90*/  IMAD.X R10, R71, 0x1, R9, P2 ;  /* 0x00000001470a7824 */ /* 0x000fe200010e0609 */
[----:B------:R-:W-:Y:S11]  /*2ea0*/  @!P4 BRA `(.L_x_35) ;  /* 0x000000000004c947 */ /* 0x000ff60003800000 */
[----:B------:R1:W5:Y:S02]  /*2eb0*/  LDG.E.LTC128B R18, desc[UR48][R4.64+0x4] ;  /* 0x0000043004127981 */ /* 0x000364000c1e1920 */
.L_x_35:
[----:B------:R-:W-:Y:S05]  /*2ec0*/  BSYNC B1 ;  /* 0x0000000000017941 */ /* 0x000fea0003800000 */
.L_x_34:
[----:B-----5:R-:W-:Y:S01]  /*2ed0*/  FMUL R8, R18, R57 ;  /* 0x0000003912087220 */ /* 0x020fe20000400000 */
[----:B------:R-:W-:-:S03]  /*2ee0*/  LEA.HI.X R15, R3, R81, R10, 0x2, P1 ;  /* 0x00000051030f7211 */ /* 0x000fc600008f140a */
[----:B------:R-:W-:-:S05]  /*2ef0*/  FFMA R25, R25, R56, R8 ;  /* 0x0000003819197223 */ /* 0x000fca0000000008 */
[----:B------:R2:W-:Y:S04]  /*2f00*/  @P4 STG.E desc[UR48][R6.64+0x4], R25 ;  /* 0x0000041906004986 */ /* 0x0005e8000c101930 */
[----:B------:R-:W3:Y:S01]  /*2f10*/  @P3 LDG.E.LTC128B R18, desc[UR48][R14.64] ;  /* 0x000000300e123981 */ /* 0x000ee2000c1e1920 */
[----:B------:R-:W-:Y:S01]  /*2f20*/  IADD3 R12, P1, P2, R60, R20, R12 ;  /* 0x000000143c0c7210 */ /* 0x000fe20007a3e00c */
[----:B------:R-:W-:Y:S01]  /*2f30*/  BSSY B1, `(.L_x_36) ;  /* 0x0000010000017945 */ /* 0x000fe20003800000 */
[C---:B0-----:R-:W-:Y:S02]  /*2f40*/  SHF.L.U64.HI R11, R62.reuse, 0x2, R63 ;  /* 0x000000023e0b7819 */ /* 0x041fe4000001023f */
[----:B------:R-:W-:Y:S02]  /*2f50*/  IADD3.X R13, R61, R71, R13, P1, P2 ;  /* 0x000000473d0d7210 */ /* 0x000fe40000fe440d */
[----:B------:R-:W-:-:S02]  /*2f60*/  LEA R10, P2, R62, R6, 0x2 ;  /* 0x000000063e0a7211 */ /* 0x000fc400078410ff */
[----:B------:R-:W-:Y:S01]  /*2f70*/  ISETP.GT.AND P0, PT, R0, 0x8, P0 ;  /* 0x000000080000780c */ /* 0x000fe20000704270 */
[----:B------:R-:W-:Y:S01]  /*2f80*/  IMAD.WIDE.U32 R12, R19, R76, R12 ;  /* 0x0000004c130c7225 */ /* 0x000fe200078e000c */
[----:B------:R-:W-:-:S03]  /*2f90*/  ISETP.GT.AND P1, PT, R22, 0x8, PT ;  /* 0x000000081600780c */ /* 0x000fc60003f24270 */
[----:B------:R-:W-:Y:S01]  /*2fa0*/  IMAD.X R11, R11, 0x1, R7, P2 ;  /* 0x000000010b0b7824 */ /* 0x000fe200010e0607 */
[----:B------:R-:W-:Y:S01]  /*2fb0*/  LEA R8, P4, R12, R80, 0x2 ;  /* 0x000000500c087211 */ /* 0x000fe200078810ff */
[----:B------:R-:W-:-:S05]  /*2fc0*/  IMAD.IADD R9, R73, 0x1, R13 ;  /* 0x0000000149097824 */ /* 0x000fca00078e020d */
[----:B------:R-:W-:Y:S01]  /*2fd0*/  LEA.HI.X R9, R12, R81, R9, 0x2, P4 ;  /* 0x000000510c097211 */ /* 0x000fe200020f1409 */
[----:B---3--:R-:W-:-:S04]  /*2fe0*/  FMUL R3, R18, R57 ;  /* 0x0000003912037220 */ /* 0x008fc80000400000 */
[----:B------:R-:W-:-:S05]  /*2ff0*/  FFMA R3, R26, R56, R3 ;  /* 0x000000381a037223 */ /* 0x000fca0000000003 */
[----:B------:R2:W-:Y:S01]  /*3000*/  @P3 STG.E desc[UR48][R10.64], R3 ;  /* 0x000000030a003986 */ /* 0x0005e2000c101930 */
[----:B------:R-:W-:Y:S05]  /*3010*/  @!P0 BRA `(.L_x_37) ;  /* 0x0000000000048947 */ /* 0x000fea0003800000 */
[----:B------:R0:W5:Y:S02]  /*3020*/  LDG.E.LTC128B R18, desc[UR48][R8.64+0x4] ;  /* 0x0000043008127981 */ /* 0x000164000c1e1920 */
.L_x_37:
[----:B------:R-:W-:Y:S05]  /*3030*/  BSYNC B1 ;  /* 0x0000000000017941 */ /* 0x000fea0003800000 */
.L_x_36:
[----:B-----5:R-:W-:Y:S01]  /*3040*/  FMUL R12, R18, R57 ;  /* 0x00000039120c7220 */ /* 0x020fe20000400000 */
[----:B------:R-:W-:Y:S01]  /*3050*/  ISETP.GT.AND P3, PT, R0, RZ, P1 ;  /* 0x000000ff0000720c */ /* 0x000fe20000f64270 */
[----:B------:R-:W-:Y:S01]  /*3060*/  BSSY B1, `(.L_x_38) ;  /* 0x0000006000017945 */ /* 0x000fe20003800000 */
[----:B------:R-:W-:Y:S01]  /*3070*/  ISETP.GT.AND P2, PT, R22, 0x9, PT ;  /* 0x000000091600780c */ /* 0x000fe20003f44270 */
[----:B------:R-:W-:-:S05]  /*3080*/  FFMA R27, R27, R56, R12 ;  /* 0x000000381b1b7223 */ /* 0x000fca000000000c */
[----:B------:R3:W-:Y:S05]  /*3090*/  @P0 STG.E desc[UR48][R10.64+0x4], R27 ;  /* 0x0000041b0a000986 */ /* 0x0007ea000c101930 */
[----:B------:R-:W-:Y:S05]  /*30a0*/  @!P3 BRA `(.L_x_39) ;  /* 0x000000000004b947 */ /* 0x000fea0003800000 */
[----:B------:R4:W5:Y:S02]  /*30b0*/  LDG.E.LTC128B R18, desc[UR48][R4.64+0x20] ;  /* 0x0000203004127981 */ /* 0x000964000c1e1920 */
.L_x_39:
[----:B------:R-:W-:Y:S05]  /*30c0*/  BSYNC B1 ;  /* 0x0000000000017941 */ /* 0x000fea0003800000 */
.L_x_38:
[----:B--2--5:R-:W-:Y:S01]  /*30d0*/  FMUL R3, R18, R57 ;  /* 0x0000003912037220 */ /* 0x024fe20000400000 */
[----:B------:R-:W-:Y:S01]  /*30e0*/  ISETP.GT.AND P0, PT, R0, RZ, P2 ;  /* 0x000000ff0000720c */ /* 0x000fe20001704270 */
[----:B------:R-:W-:Y:S02]  /*30f0*/  BSSY B1, `(.L_x_40) ;  /* 0x0000005000017945 */ /* 0x000fe40003800000 */
[----:B------:R-:W-:-:S05]  /*3100*/  FFMA R3, R28, R56, R3 ;  /* 0x000000381c037223 */ /* 0x000fca0000000003 */
[----:B------:R2:W-:Y:S05]  /*3110*/  @P3 STG.E desc[UR48][R6.64+0x20], R3 ;  /* 0x0000200306003986 */ /* 0x0005ea000c101930 */
[----:B------:R-:W-:Y:S05]  /*3120*/  @!P0 BRA `(.L_x_41) ;  /* 0x0000000000048947 */ /* 0x000fea0003800000 */
[----:B------:R0:W5:Y:S02]  /*3130*/  LDG.E.LTC128B R18, desc[UR48][R4.64+0x24] ;  /* 0x0000243004127981 */ /* 0x000164000c1e1920 */
.L_x_41:
[----:B------:R-:W-:Y:S05]  /*3140*/  BSYNC B1 ;  /* 0x0000000000017941 */ /* 0x000fea0003800000 */
.L_x_40:
[----:B-----5:R-:W-:Y:S01]  /*3150*/  FMUL R12, R18, R57 ;  /* 0x00000039120c7220 */ /* 0x020fe20000400000 */
[----:B------:R-:W-:Y:S01]  /*3160*/  ISETP.GT.AND P1, PT, R0, 0x8, P1 ;  /* 0x000000080000780c */ /* 0x000fe20000f24270 */
[----:B------:R-:W-:Y:S02]  /*3170*/  BSSY B1, `(.L_x_42) ;  /* 0x0000005000017945 */ /* 0x000fe40003800000 */
[----:B------:R-:W-:-:S05]  /*3180*/  FFMA R29, R29, R56, R12 ;  /* 0x000000381d1d7223 */ /* 0x000fca000000000c */
[----:B------:R0:W-:Y:S05]  /*3190*/  @P0 STG.E desc[UR48][R6.64+0x24], R29 ;  /* 0x0000241d06000986 */ /* 0x0001ea000c101930 */
[----:B------:R-:W-:Y:S05]  /*31a0*/  @!P1 BRA `(.L_x_43) ;  /* 0x0000000000049947 */ /* 0x000fea0003800000 */
[----:B------:R0:W5:Y:S02]  /*31b0*/  LDG.E.LTC128B R18, desc[UR48][R8.64+0x20] ;  /* 0x0000203008127981 */ /* 0x000164000c1e1920 */
.L_x_43:
[----:B------:R-:W-:Y:S05]  /*31c0*/  BSYNC B1 ;  /* 0x0000000000017941 */ /* 0x000fea0003800000 */
.L_x_42:
[----:B--2--5:R-:W-:Y:S01]  /*31d0*/  FMUL R3, R18, R57 ;  /* 0x0000003912037220 */ /* 0x024fe20000400000 */
[----:B------:R-:W-:Y:S01]  /*31e0*/  ISETP.GT.AND P2, PT, R0, 0x8, P2 ;  /* 0x000000080000780c */ /* 0x000fe20001744270 */
[----:B------:R-:W-:Y:S01]  /*31f0*/  BSSY B1, `(.L_x_44) ;  /* 0x0000006000017945 */ /* 0x000fe20003800000 */
[----:B------:R-:W-:Y:S01]  /*3200*/  ISETP.GT.AND P0, PT, R22, 0x10, PT ;  /* 0x000000101600780c */ /* 0x000fe20003f04270 */
[----:B------:R-:W-:-:S05]  /*3210*/  FFMA R3, R30, R56, R3 ;  /* 0x000000381e037223 */ /* 0x000fca0000000003 */
[----:B------:R2:W-:Y:S05]  /*3220*/  @P1 STG.E desc[UR48][R10.64+0x20], R3 ;  /* 0x000020030a001986 */ /* 0x0005ea000c101930 */
[----:B------:R-:W-:Y:S05]  /*3230*/  @!P2 BRA `(.L_x_45) ;  /* 0x000000000004a947 */ /* 0x000fea0003800000 */
[----:B------:R0:W5:Y:S02]  /*3240*/  LDG.E.LTC128B R18, desc[UR48][R8.64+0x24] ;  /* 0x0000243008127981 */ /* 0x000164000c1e1920 */
.L_x_45:
[----:B------:R-:W-:Y:S05]  /*3250*/  BSYNC B1 ;  /* 0x0000000000017941 */ /* 0x000fea0003800000 */
.L_x_44:
        /* <DEDUP_REMOVED lines=8> */
.L_x_47:
[----:B------:R-:W-:Y:S05]  /*32e0*/  BSYNC B1 ;  /* 0x0000000000017941 */ /* 0x000fea0003800000 */
.L_x_46:
[----:B--2--5:R-:W-:Y:S01]  /*32f0*/  FMUL R3, R18, R57 ;  /* 0x0000003912037220 */ /* 0x024fe20000400000 */
[----:B------:R-:W-:Y:S01]  /*3300*/  ISETP.GT.AND P2, PT, R0, RZ, P1 ;  /* 0x000000ff0000720c */ /* 0x000fe20000f44270 */
[----:B------:R-:W-:Y:S02]  /*3310*/  BSSY B1, `(.L_x_48) ;  /* 0x0000005000017945 */ /* 0x000fe40003800000 */
[----:B------:R-:W-:-:S05]  /*3320*/  FFMA R3, R32, R56, R3 ;  /* 0x0000003820037223 */ /* 0x000fca0000000003 */
[----:B------:R2:W-:Y:S05]  /*3330*/  @P3 STG.E desc[UR48][R6.64+0x40], R3 ;  /* 0x0000400306003986 */ /* 0x0005ea000c101930 */
[----:B------:R-:W-:Y:S05]  /*3340*/  @!P2 BRA `(.L_x_49) ;  /* 0x000000000004a947 */ /* 0x000fea0003800000 */
[----:B------:R0:W5:Y:S02]  /*3350*/  LDG.E.LTC128B R18, desc[UR48][R4.64+0x44] ;  /* 0x0000443004127981 */ /* 0x000164000c1e1920 */
.L_x_49:
[----:B------:R-:W-:Y:S05]  /*3360*/  BSYNC B1 ;  /* 0x0000000000017941 */ /* 0x000fea0003800000 */
.L_x_48:
[----:B-----5:R-:W-:Y:S01]  /*3370*/  FMUL R12, R18, R57 ;  /* 0x00000039120c7220 */ /* 0x020fe20000400000 */
[----:B------:R-:W-:Y:S01]  /*3380*/  ISETP.GT.AND P0, PT, R0, 0x8, P0 ;  /* 0x000000080000780c */ /* 0x000fe20000704270 */
[----:B------:R-:W-:Y:S02]  /*3390*/  BSSY B1, `(.L_x_50) ;  /* 0x0000005000017945 */ /* 0x000fe40003800000 */
[----:B------:R-:W-:-:S05]  /*33a0*/  FFMA R33, R33, R56, R12 ;  /* 0x0000003821217223 */ /* 0x000fca000000000c */
[----:B------:R0:W-:Y:S05]  /*33b0*/  @P2 STG.E desc[UR48][R6.64+0x44], R33 ;  /* 0x0000442106002986 */ /* 0x0001ea000c101930 */
[----:B------:R-:W-:Y:S05]  /*33c0*/  @!P0 BRA `(.L_x_51) ;  /* 0x0000000000048947 */ /* 0x000fea0003800000 */
[----:B------:R0:W5:Y:S02]  /*33d0*/  LDG.E.LTC128B R18, desc[UR48][R8.64+0x40] ;  /* 0x0000403008127981 */ /* 0x000164000c1e1920 */
.L_x_51:
[----:B------:R-:W-:Y:S05]  /*33e0*/  BSYNC B1 ;  /* 0x0000000000017941 */ /* 0x000fea0003800000 */
.L_x_50:
        /* <DEDUP_REMOVED lines=8> */
.L_x_53:
[----:B------:R-:W-:Y:S05]  /*3470*/  BSYNC B1 ;  /* 0x0000000000017941 */ /* 0x000fea0003800000 */
.L_x_52:
        /* <DEDUP_REMOVED lines=8> */
.L_x_55:
[----:B------:R-:W-:Y:S05]  /*3500*/  BSYNC B1 ;  /* 0x0000000000017941 */ /* 0x000fea0003800000 */
.L_x_54:
[----:B--2--5:R-:W-:Y:S01]  /*3510*/  FMUL R3, R18, R57 ;  /* 0x0000003912037220 */ /* 0x024fe20000400000 */
[----:B------:R-:W-:Y:S01]  /*3520*/  ISETP.GT.AND P1, PT, R0, RZ, P0 ;  /* 0x000000ff0000720c */ /* 0x000fe20000724270 */
[----:B------:R-:W-:Y:S02]  /*3530*/  BSSY B1, `(.L_x_56) ;  /* 0x0000005000017945 */ /* 0x000fe40003800000 */
[----:B------:R-:W-:-:S05]  /*3540*/  FFMA R3, R36, R56, R3 ;  /* 0x0000003824037223 */ /* 0x000fca0000000003 */
[----:B------:R2:W-:Y:S05]  /*3550*/  @P3 STG.E desc[UR48][R6.64+0x60], R3 ;  /* 0x0000600306003986 */ /* 0x0005ea000c101930 */
[----:B------:R-:W-:Y:S05]  /*3560*/  @!P1 BRA `(.L_x_57) ;  /* 0x0000000000049947 */ /* 0x000fea0003800000 */
[----:B------:R0:W5:Y:S02]  /*3570*/  LDG.E.LTC128B R18, desc[UR48][R4.64+0x64] ;  /* 0x0000643004127981 */ /* 0x000164000c1e1920 */
.L_x_57:
[----:B------:R-:W-:Y:S05]  /*3580*/  BSYNC B1 ;  /* 0x0000000000017941 */ /* 0x000fea0003800000 */
.L_x_56:
[----:B-----5:R-:W-:Y:S01]  /*3590*/  FMUL R12, R18, R57 ;  /* 0x00000039120c7220 */ /* 0x020fe20000400000 */
[----:B------:R-:W-:Y:S01]  /*35a0*/  ISETP.GT.AND P2, PT, R0, 0x8, P2 ;  /* 0x000000080000780c */ /* 0x000fe20001744270 */
[----:B------:R-:W-:Y:S02]  /*35b0*/  BSSY B1, `(.L_x_58) ;  /* 0x0000005000017945 */ /* 0x000fe40003800000 */
[----:B------:R-:W-:-:S05]  /*35c0*/  FFMA R37, R37, R56, R12 ;  /* 0x0000003825257223 */ /* 0x000fca000000000c */
[----:B------:R0:W-:Y:S05]  /*35d0*/  @P1 STG.E desc[UR48][R6.64+0x64], R37 ;  /* 0x0000642506001986 */ /* 0x0001ea000c101930 */
[----:B------:R-:W-:Y:S05]  /*35e0*/  @!P2 BRA `(.L_x_59) ;  /* 0x000000000004a947 */ /* 0x000fea0003800000 */
[----:B------:R0:W5:Y:S02]  /*35f0*/  LDG.E.LTC128B R18, desc[UR48][R8.64+0x60] ;  /* 0x0000603008127981 */ /* 0x000164000c1e1920 */
.L_x_59:
[----:B------:R-:W-:Y:S05]  /*3600*/  BSYNC B1 ;  /* 0x0000000000017941 */ /* 0x000fea0003800000 */
.L_x_58:
        /* <DEDUP_REMOVED lines=8> */
.L_x_61:
[----:B------:R-:W-:Y:S05]  /*3690*/  BSYNC B1 ;  /* 0x0000000000017941 */ /* 0x000fea0003800000 */
.L_x_60:
        /* <DEDUP_REMOVED lines=8> */
.L_x_63:
[----:B------:R-:W-:Y:S05]  /*3720*/  BSYNC B1 ;  /* 0x0000000000017941 */ /* 0x000fea0003800000 */
.L_x_62:
[----:B--2--5:R-:W-:Y:S01]  /*3730*/  FMUL R3, R18, R57 ;  /* 0x0000003912037220 */ /* 0x024fe20000400000 */
[----:B------:R-:W-:Y:S01]  /*3740*/  ISETP.GT.AND P0, PT, R0, RZ, P2 ;  /* 0x000000ff0000720c */ /* 0x000fe20001704270 */
[----:B------:R-:W-:Y:S02]  /*3750*/  BSSY B1, `(.L_x_64) ;  /* 0x0000005000017945 */ /* 0x000fe40003800000 */
[----:B------:R-:W-:-:S05]  /*3760*/  FFMA R3, R40, R56, R3 ;  /* 0x0000003828037223 */ /* 0x000fca0000000003 */
[----:B------:R2:W-:Y:S05]  /*3770*/  @P3 STG.E desc[UR48][R6.64+0x80], R3 ;  /* 0x0000800306003986 */ /* 0x0005ea000c101930 */
[----:B------:R-:W-:Y:S05]  /*3780*/  @!P0 BRA `(.L_x_65) ;  /* 0x0000000000048947 */ /* 0x000fea0003800000 */
[----:B------:R0:W5:Y:S02]  /*3790*/  LDG.E.LTC128B R18, desc[UR48][R4.64+0x84] ;  /* 0x0000843004127981 */ /* 0x000164000c1e1920 */
.L_x_65:
[----:B------:R-:W-:Y:S05]  /*37a0*/  BSYNC B1 ;  /* 0x0000000000017941 */ /* 0x000fea0003800000 */
.L_x_64:
[----:B-----5:R-:W-:Y:S01]  /*37b0*/  FMUL R12, R18, R57 ;  /* 0x00000039120c7220 */ /* 0x020fe20000400000 */
[----:B------:R-:W-:Y:S01]  /*37c0*/  ISETP.GT.AND P1, PT, R0, 0x8, P1 ;  /* 0x000000080000780c */ /* 0x000fe20000f24270 */
[----:B------:R-:W-:Y:S02]  /*37d0*/  BSSY B1, `(.L_x_66) ;  /* 0x0000005000017945 */ /* 0x000fe40003800000 */
[----:B------:R-:W-:-:S05]  /*37e0*/  FFMA R41, R41, R56, R12 ;  /* 0x0000003829297223 */ /* 0x000fca000000000c */
[----:B------:R0:W-:Y:S05]  /*37f0*/  @P0 STG.E desc[UR48][R6.64+0x84], R41 ;  /* 0x0000842906000986 */ /* 0x0001ea000c101930 */
[----:B------:R-:W-:Y:S05]  /*3800*/  @!P1 BRA `(.L_x_67) ;  /* 0x0000000000049947 */ /* 0x000fea0003800000 */
[----:B------:R0:W5:Y:S02]  /*3810*/  LDG.E.LTC128B R18, desc[UR48][R8.64+0x80] ;  /* 0x0000803008127981 */ /* 0x000164000c1e1920 */
.L_x_67:
[----:B------:R-:W-:Y:S05]  /*3820*/  BSYNC B1 ;  /* 0x0000000000017941 */ /* 0x000fea0003800000 */
.L_x_66:
        /* <DEDUP_REMOVED lines=8> */
.L_x_69:
[----:B------:R-:W-:Y:S05]  /*38b0*/  BSYNC B1 ;  /* 0x0000000000017941 */ /* 0x000fea0003800000 */
.L_x_68:
        /* <DEDUP_REMOVED lines=8> */
.L_x_71:
[----:B------:R-:W-:Y:S05]  /*3940*/  BSYNC B1 ;  /* 0x0000000000017941 */ /* 0x000fea0003800000 */
.L_x_70:
[----:B--2--5:R-:W-:Y:S01]  /*3950*/  FMUL R3, R18, R57 ;  /* 0x0000003912037220 */ /* 0x024fe20000400000 */
[----:B------:R-:W-:Y:S01]  /*3960*/  ISETP.GT.AND P2, PT, R0, RZ, P1 ;  /* 0x000000ff0000720c */ /* 0x000fe20000f44270 */
[----:B------:R-:W-:Y:S02]  /*3970*/  BSSY B1, `(.L_x_72) ;  /* 0x0000005000017945 */ /* 0x000fe40003800000 */
[----:B------:R-:W-:-:S05]  /*3980*/  FFMA R3, R44, R56, R3 ;  /* 0x000000382c037223 */ /* 0x000fca0000000003 */
[----:B------:R2:W-:Y:S05]  /*3990*/  @P3 STG.E desc[UR48][R6.64+0xa0], R3 ;  /* 0x0000a00306003986 */ /* 0x0005ea000c101930 */
[----:B------:R-:W-:Y:S05]  /*39a0*/  @!P2 BRA `(.L_x_73) ;  /* 0x000000000004a947 */ /* 0x000fea0003800000 */
[----:B------:R0:W5:Y:S02]  /*39b0*/  LDG.E.LTC128B R18, desc[UR48][R4.64+0xa4] ;  /* 0x0000a43004127981 */ /* 0x000164000c1e1920 */
.L_x_73:
[----:B------:R-:W-:Y:S05]  /*39c0*/  BSYNC B1 ;  /* 0x0000000000017941 */ /* 0x000fea0003800000 */
.L_x_72:
[----:B-----5:R-:W-:Y:S01]  /*39d0*/  FMUL R12, R18, R57 ;  /* 0x00000039120c7220 */ /* 0x020fe20000400000 */
[----:B------:R-:W-:Y:S01]  /*39e0*/  ISETP.GT.AND P0, PT, R0, 0x8, P0 ;  /* 0x000000080000780c */ /* 0x000fe20000704270 */
[----:B------:R-:W-:Y:S02]  /*39f0*/  BSSY B1, `(.L_x_74) ;  /* 0x0000005000017945 */ /* 0x000fe40003800000 */
[----:B------:R-:W-:-:S05]  /*3a00*/  FFMA R45, R45, R56, R12 ;  /* 0x000000382d2d7223 */ /* 0x000fca000000000c */
[----:B------:R0:W-:Y:S05]  /*3a10*/  @P2 STG.E desc[UR48][R6.64+0xa4], R45 ;  /* 0x0000a42d06002986 */ /* 0x0001ea000c101930 */
[----:B------:R-:W-:Y:S05]  /*3a20*/  @!P0 BRA `(.L_x_75) ;  /* 0x0000000000048947 */ /* 0x000fea0003800000 */
[----:B------:R0:W5:Y:S02]  /*3a30*/  LDG.E.LTC128B R18, desc[UR48][R8.64+0xa0] ;  /* 0x0000a03008127981 */ /* 0x000164000c1e1920 */
.L_x_75:
[----:B------:R-:W-:Y:S05]  /*3a40*/  BSYNC B1 ;  /* 0x0000000000017941 */ /* 0x000fea0003800000 */
.L_x_74:
        /* <DEDUP_REMOVED lines=8> */
.L_x_77:
[----:B------:R-:W-:Y:S05]  /*3ad0*/  BSYNC B1 ;  /* 0x0000000000017941 */ /* 0x000fea0003800000 */
.L_x_76:
        /* <DEDUP_REMOVED lines=8> */
.L_x_79:
[----:B------:R-:W-:Y:S05]  /*3b60*/  BSYNC B1 ;  /* 0x0000000000017941 */ /* 0x000fea0003800000 */
.L_x_78:
[----:B--2--5:R-:W-:Y:S01]  /*3b70*/  FMUL R3, R18, R57 ;  /* 0x0000003912037220 */ /* 0x024fe20000400000 */
[----:B------:R-:W-:Y:S01]  /*3b80*/  ISETP.GT.AND P1, PT, R0, RZ, P0 ;  /* 0x000000ff0000720c */ /* 0x000fe20000724270 */
[----:B------:R-:W-:Y:S02]  /*3b90*/  BSSY B1, `(.L_x_80) ;  /* 0x0000005000017945 */ /* 0x000fe40003800000 */
[----:B------:R-:W-:-:S05]  /*3ba0*/  FFMA R3, R48, R56, R3 ;  /* 0x0000003830037223 */ /* 0x000fca0000000003 */
[----:B------:R2:W-:Y:S05]  /*3bb0*/  @P3 STG.E desc[UR48][R6.64+0xc0], R3 ;  /* 0x0000c00306003986 */ /* 0x0005ea000c101930 */
[----:B------:R-:W-:Y:S05]  /*3bc0*/  @!P1 BRA `(.L_x_81) ;  /* 0x0000000000049947 */ /* 0x000fea0003800000 */
[----:B------:R0:W5:Y:S02]  /*3bd0*/  LDG.E.LTC128B R18, desc[UR48][R4.64+0xc4] ;  /* 0x0000c43004127981 */ /* 0x000164000c1e1920 */
.L_x_81:
[----:B------:R-:W-:Y:S05]  /*3be0*/  BSYNC B1 ;  /* 0x0000000000017941 */ /* 0x000fea0003800000 */
.L_x_80:
[----:B-----5:R-:W-:Y:S01]  /*3bf0*/  FMUL R12, R18, R57 ;  /* 0x00000039120c7220 */ /* 0x020fe20000400000 */
[----:B------:R-:W-:Y:S01]  /*3c00*/  ISETP.GT.AND P2, PT, R0, 0x8, P2 ;  /* 0x000000080000780c */ /* 0x000fe20001744270 */
[----:B------:R-:W-:Y:S02]  /*3c10*/  BSSY B1, `(.L_x_82) ;  /* 0x0000005000017945 */ /* 0x000fe40003800000 */
[----:B------:R-:W-:-:S05]  /*3c20*/  FFMA R49, R49, R56, R12 ;  /* 0x0000003831317223 */ /* 0x000fca000000000c */
[----:B------:R0:W-:Y:S05]  /*3c30*/  @P1 STG.E desc[UR48][R6.64+0xc4], R49 ;  /* 0x0000c43106001986 */ /* 0x0001ea000c101930 */
[----:B------:R-:W-:Y:S05]  /*3c40*/  @!P2 BRA `(.L_x_83) ;  /* 0x000000000004a947 */ /* 0x000fea0003800000 */
[----:B------:R0:W5:Y:S02]  /*3c50*/  LDG.E.LTC128B R18, desc[UR48][R8.64+0xc0] ;  /* 0x0000c03008127981 */ /* 0x000164000c1e1920 */
.L_x_83:
[----:B------:R-:W-:Y:S05]  /*3c60*/  BSYNC B1 ;  /* 0x0000000000017941 */ /* 0x000fea0003800000 */
.L_x_82:
        /* <DEDUP_REMOVED lines=8> */
.L_x_85:
[----:B------:R-:W-:Y:S05]  /*3cf0*/  BSYNC B1 ;  /* 0x0000000000017941 */ /* 0x000fea0003800000 */
.L_x_84:
        /* <DEDUP_REMOVED lines=8> */
.L_x_87:
[----:B------:R-:W-:Y:S05]  /*3d80*/  BSYNC B1 ;  /* 0x0000000000017941 */ /* 0x000fea0003800000 */
.L_x_86:
[----:B--2--5:R-:W-:Y:S01]  /*3d90*/  FMUL R3, R18, R57 ;  /* 0x0000003912037220 */ /* 0x024fe20000400000 */
[----:B------:R-:W-:Y:S01]  /*3da0*/  ISETP.GT.AND P0, PT, R0, RZ, P2 ;  /* 0x000000ff0000720c */ /* 0x000fe20001704270 */
[----:B------:R-:W-:Y:S02]  /*3db0*/  BSSY B1, `(.L_x_88) ;  /* 0x0000005000017945 */ /* 0x000fe40003800000 */
[----:B------:R-:W-:-:S05]  /*3dc0*/  FFMA R3, R52, R56, R3 ;  /* 0x0000003834037223 */ /* 0x000fca0000000003 */
[----:B------:R2:W-:Y:S05]  /*3dd0*/  @P3 STG.E desc[UR48][R6.64+0xe0], R3 ;  /* 0x0000e00306003986 */ /* 0x0005ea000c101930 */
[----:B------:R-:W-:Y:S05]  /*3de0*/  @!P0 BRA `(.L_x_89) ;  /* 0x0000000000048947 */ /* 0x000fea0003800000 */
[----:B------:R0:W5:Y:S02]  /*3df0*/  LDG.E.LTC128B R18, desc[UR48][R4.64+0xe4] ;  /* 0x0000e43004127981 */ /* 0x000164000c1e1920 */
.L_x_89:
[----:B------:R-:W-:Y:S05]  /*3e00*/  BSYNC B1 ;  /* 0x0000000000017941 */ /* 0x000fea0003800000 */
.L_x_88:
[----:B01--45:R-:W-:Y:S01]  /*3e10*/  FMUL R4, R18, R57 ;  /* 0x0000003912047220 */ /* 0x033fe20000400000 */
[----:B------:R-:W-:Y:S01]  /*3e20*/  ISETP.GT.AND P1, PT, R0, 0x8, P1 ;  /* 0x000000080000780c */ /* 0x000fe20000f24270 */
[----:B------:R-:W-:Y:S02]  /*3e30*/  BSSY B1, `(.L_x_90) ;  /* 0x0000005000017945 */ /* 0x000fe40003800000 */
[----:B------:R-:W-:-:S05]  /*3e40*/  FFMA R53, R53, R56, R4 ;  /* 0x0000003835357223 */ /* 0x000fca0000000004 */
[----:B------:R0:W-:Y:S05]  /*3e50*/  @P0 STG.E desc[UR48][R6.64+0xe4], R53 ;  /* 0x0000e43506000986 */ /* 0x0001ea000c101930 */
[----:B------:R-:W-:Y:S05]  /*3e60*/  @!P1 BRA `(.L_x_91) ;  /* 0x0000000000049947 */ /* 0x000fea0003800000 */
[----:B------:R1:W5:Y:S02]  /*3e70*/  LDG.E.LTC128B R18, desc[UR48][R8.64+0xe0] ;  /* 0x0000e03008127981 */ /* 0x000364000c1e1920 */
.L_x_91:
[----:B------:R-:W-:Y:S05]  /*3e80*/  BSYNC B1 ;  /* 0x0000000000017941 */ /* 0x000fea0003800000 */
.L_x_90:
[----:B--2--5:R-:W-:Y:S01]  /*3e90*/  FMUL R3, R18, R57 ;  /* 0x0000003912037220 */ /* 0x024fe20000400000 */
[----:B------:R-:W-:Y:S01]  /*3ea0*/  @P1 IMAD.MOV.U32 R4, RZ, RZ, R10 ;  /* 0x000000ffff041224 */ /* 0x000fe200078e000a */
[----:B------:R-:W-:Y:S01]  /*3eb0*/  ISETP.GT.AND P2, PT, R0, 0x8, P2 ;  /* 0x000000080000780c */ /* 0x000fe20001744270 */
[----:B------:R-:W-:Y:S02]  /*3ec0*/  @P1 IMAD.MOV.U32 R5, RZ, RZ, R11 ;  /* 0x000000ffff051224 */ /* 0x000fe400078e000b */
[----:B------:R-:W-:Y:S01]  /*3ed0*/  FFMA R3, R54, R56, R3 ;  /* 0x0000003836037223 */ /* 0x000fe20000000003 */
[----:B------:R-:W-:Y:S04]  /*3ee0*/  BSSY B1, `(.L_x_92) ;  /* 0x0000004000017945 */ /* 0x000fe80003800000 */
[----:B------:R2:W-:Y:S05]  /*3ef0*/  @P1 STG.E desc[UR48][R4.64+0xe0], R3 ;  /* 0x0000e00304001986 */ /* 0x0005ea000c101930 */
[----:B------:R-:W-:Y:S05]  /*3f00*/  @!P2 BRA `(.L_x_93) ;  /* 0x000000000004a947 */ /* 0x000fea0003800000 */
[----:B------:R4:W5:Y:S02]  /*3f10*/  LDG.E.LTC128B R18, desc[UR48][R8.64+0xe4] ;  /* 0x0000e43008127981 */ /* 0x000964000c1e1920 */
.L_x_93:
[----:B------:R-:W-:Y:S05]  /*3f20*/  BSYNC B1 ;  /* 0x0000000000017941 */ /* 0x000fea0003800000 */
.L_x_92:
[----:B-----5:R-:W-:-:S04]  /*3f30*/  FMUL R18, R18, R57 ;  /* 0x0000003912127220 */ /* 0x020fc80000400000 */
[----:B------:R-:W-:Y:S01]  /*3f40*/  FFMA R55, R55, R56, R18 ;  /* 0x0000003837377223 */ /* 0x000fe20000000012 */
[----:B------:R-:W-:Y:S06]  /*3f50*/  @!P2 BRA `(.L_x_94) ;  /* 0x0000000400e0a947 */ /* 0x000fec0003800000 */
[----:B------:R0:W-:Y:S01]  /*3f60*/  STG.E desc[UR48][R10.64+0xe4], R55 ;  /* 0x0000e4370a007986 */ /* 0x0001e2000c101930 */
[----:B------:R-:W-:Y:S05]  /*3f70*/  BRA `(.L_x_94) ;  /* 0x0000000400d87947 */ /* 0x000fea0003800000 */
.L_x_33:
[----:B------:R-:W-:Y:S01]  /*3f80*/  ISETP.GT.AND P0, PT, R22, 0x1, PT ;  /* 0x000000011600780c */ /* 0x000fe20003f04270 */
[----:B------:R-:W-:Y:S01]  /*3f90*/  ULDC.64 UR4, c[0x0][0x5c0] ;  /* 0x0001700000047ab9 */ /* 0x000fe20000000a00 */
[-C--:B------:R-:W-:Y:S01]  /*3fa0*/  FMUL R3, R24, R56.reuse ;  /* 0x0000003818037220 */ /* 0x080fe20000400000 */
[----:B------:R-:W-:Y:S01]  /*3fb0*/  LEA R4, P4, R72, UR4, 0x2 ;  /* 0x0000000448047c11 */ /* 0x000fe2000f8810ff */
[-C--:B------:R-:W-:Y:S01]  /*3fc0*/  FMUL R25, R25, R56.reuse ;  /* 0x0000003819197220 */ /* 0x080fe20000400000 */
[----:B------:R-:W-:Y:S01]  /*3fd0*/  ISETP.GT.AND P2, PT, R0, RZ, P0 ;  /* 0x000000ff0000720c */ /* 0x000fe20000744270 */
[-C--:B------:R-:W-:Y:S01]  /*3fe0*/  FMUL R27, R27, R56.reuse ;  /* 0x000000381b1b7220 */ /* 0x080fe20000400000 */
[----:B------:R-:W-:Y:S01]  /*3ff0*/  LEA.HI.X R5, R72, UR5, R7, 0x2, P4 ;  /* 0x0000000548057c11 */ /* 0x000fe2000a0f1407 */
[-C--:B------:R-:W-:Y:S01]  /*4000*/  FMUL R9, R28, R56.reuse ;  /* 0x000000381c097220 */ /* 0x080fe20000400000 */
[C---:B------:R-:W-:Y:S01]  /*4010*/  ISETP.GT.AND P3, PT, R0.reuse, 0x8, P3 ;  /* 0x000000080000780c */ /* 0x040fe20001f64270 */
[-C--:B------:R-:W-:Y:S01]  /*4020*/  FMUL R29, R29, R56.reuse ;  /* 0x000000381d1d7220 */ /* 0x080fe20000400000 */
[----:B------:R-:W-:Y:S01]  /*4030*/  ISETP.GT.AND P0, PT, R0, 0x8, P0 ;  /* 0x000000080000780c */ /* 0x000fe20000704270 */
[----:B------:R0:W-:Y:S01]  /*4040*/  @P1 STG.E desc[UR48][R4.64], R3 ;  /* 0x0000000304001986 */ /* 0x0001e2000c101930 */
[----:B------:R-:W-:Y:S01]  /*4050*/  ISETP.GT.AND P5, PT, R22, 0x8, PT ;  /* 0x000000081600780c */ /* 0x000fe20003fa4270 */
[-C--:B------:R-:W-:Y:S01]  /*4060*/  FMUL R31, R31, R56.reuse ;  /* 0x000000381f1f7220 */ /* 0x080fe20000400000 */
[C---:B------:R-:W-:Y:S01]  /*4070*/  SHF.L.U64.HI R7, R62.reuse, 0x2, R63 ;  /* 0x000000023e077819 */ /* 0x040fe2000001023f */
[----:B------:R-:W-:Y:S01]  /*4080*/  FMUL R33, R33, R56 ;  /* 0x0000003821217220 */ /* 0x000fe20000400000 */
[----:B------:R-:W-:Y:S01]  /*4090*/  LEA R6, P1, R62, R4, 0x2 ;  /* 0x000000043e067211 */ /* 0x000fe200078210ff */
[----:B------:R-:W-:Y:S01]  /*40a0*/  @P2 STG.E desc[UR48][R4.64+0x4], R25 ;  /* 0x0000041904002986 */ /* 0x000fe2000c101930 */
[----:B------:R-:W-:Y:S01]  /*40b0*/  ISETP.GT.AND P4, PT, R22, 0x9, PT ;  /* 0x000000091600780c */ /* 0x000fe20003f84270 */
[-C--:B------:R-:W-:Y:S01]  /*40c0*/  FMUL R35, R35, R56.reuse ;  /* 0x0000003823237220 */ /* 0x080fe20000400000 */
[C---:B------:R-:W-:Y:S01]  /*40d0*/  ISETP.GT.AND P2, PT, R0.reuse, RZ, P5 ;  /* 0x000000ff0000720c */ /* 0x040fe20002f44270 */
[----:B------:R-:W-:Y:S01]  /*40e0*/  IMAD.X R7, R7, 0x1, R5, P1 ;  /* 0x0000000107077824 */ /* 0x000fe200008e0605 */
[----:B------:R-:W-:Y:S01]  /*40f0*/  ISETP.GT.AND P1, PT, R0, RZ, P4 ;  /* 0x000000ff0000720c */ /* 0x000fe20002724270 */
[-C--:B0-----:R-:W-:Y:S01]  /*4100*/  FMUL R3, R26, R56.reuse ;  /* 0x000000381a037220 */ /* 0x081fe20000400000 */
[----:B------:R-:W-:Y:S01]  /*4110*/  ISETP.GT.AND P4, PT, R0, 0x8, P4 ;  /* 0x000000080000780c */ /* 0x000fe20002784270 */
[-C--:B------:R-:W-:Y:S01]  /*4120*/  FMUL R37, R37, R56.reuse ;  /* 0x0000003825257220 */ /* 0x080fe20000400000 */
[-C--:B------:R-:W-:Y:S01]  /*4130*/  FMUL R39, R39, R56.reuse ;  /* 0x0000003827277220 */ /* 0x080fe20000400000 */
[-C--:B------:R-:W-:Y:S01]  /*4140*/  FMUL R41, R41, R56.reuse ;  /* 0x0000003829297220 */ /* 0x080fe20000400000 */
[----:B------:R0:W-:Y:S01]  /*4150*/  @P3 STG.E desc[UR48][R6.64], R3 ;  /* 0x0000000306003986 */ /* 0x0001e2000c101930 */
[----:B------:R-:W-:Y:S01]  /*4160*/  ISETP.GT.AND P3, PT, R22, 0x11, PT ;  /* 0x000000111600780c */ /* 0x000fe20003f64270 */
[-C--:B------:R-:W-:Y:S01]  /*4170*/  FMUL R43, R43, R56.reuse ;  /* 0x000000382b2b7220 */ /* 0x080fe20000400000 */
[-C--:B------:R-:W-:Y:S01]  /*4180*/  FMUL R45, R45, R56.reuse ;  /* 0x000000382d2d7220 */ /* 0x080fe20000400000 */
[----:B------:R-:W-:Y:S01]  /*4190*/  @P0 STG.E desc[UR48][R6.64+0x4], R27 ;  /* 0x0000041b06000986 */ /* 0x000fe2000c101930 */
[----:B------:R-:W-:Y:S01]  /*41a0*/  ISETP.GT.AND P0, PT, R0, 0x8, P5 ;  /* 0x000000080000780c */ /* 0x000fe20002f04270 */
[-C--:B------:R-:W-:Y:S01]  /*41b0*/  FMUL R47, R47, R56.reuse ;  /* 0x000000382f2f7220 */ /* 0x080fe20000400000 */
[----:B------:R-:W-:Y:S01]  /*41c0*/  ISETP.GT.AND P5, PT, R22, 0x10, PT ;  /* 0x000000101600780c */ /* 0x000fe20003fa4270 */
[----:B------:R1:W-:Y:S01]  /*41d0*/  @P2 STG.E desc[UR48][R4.64+0x20], R9 ;  /* 0x0000200904002986 */ /* 0x0003e2000c101930 */
[-C--:B------:R-:W-:Y:S01]  /*41e0*/  FMUL R49, R49, R56.reuse ;  /* 0x0000003831317220 */ /* 0x080fe20000400000 */
[-C--:B------:R-:W-:Y:S01]  /*41f0*/  FMUL R51, R51, R56.reuse ;  /* 0x0000003833337220 */ /* 0x080fe20000400000 */
[----:B------:R-:W-:Y:S01]  /*4200*/  ISETP.GT.AND P2, PT, R0, RZ, P5 ;  /* 0x000000ff0000720c */ /* 0x000fe20002f44270 */
[----:B------:R-:W-:Y:S01]  /*4210*/  @P1 STG.E desc[UR48][R4.64+0x24], R29 ;  /* 0x0000241d04001986 */ /* 0x000fe2000c101930 */
[-C--:B0-----:R-:W-:Y:S01]  /*4220*/  FMUL R3, R30, R56.reuse ;  /* 0x000000381e037220 */ /* 0x081fe20000400000 */
[C---:B------:R-:W-:Y:S01]  /*4230*/  ISETP.GT.AND P1, PT, R0.reuse, RZ, P3 ;  /* 0x000000ff0000720c */ /* 0x040fe20001f24270 */
[-C--:B------:R-:W-:Y:S01]  /*4240*/  FMUL R53, R53, R56.reuse ;  /* 0x0000003835357220 */ /* 0x080fe20000400000 */
[----:B------:R-:W-:Y:S01]  /*4250*/  ISETP.GT.AND P3, PT, R0, 0x8, P3 ;  /* 0x000000080000780c */ /* 0x000fe20001f64270 */
[-C--:B------:R-:W-:Y:S01]  /*4260*/  FMUL R11, R54, R56.reuse ;  /* 0x00000038360b7220 */ /* 0x080fe20000400000 */
[----:B------:R0:W-:Y:S01]  /*4270*/  @P0 STG.E desc[UR48][R6.64+0x20], R3 ;  /* 0x0000200306000986 */ /* 0x0001e2000c101930 */
[----:B------:R-:W-:Y:S01]  /*4280*/  ISETP.GT.AND P0, PT, R0, 0x8, P5 ;  /* 0x000000080000780c */ /* 0x000fe20002f04270 */
[-C--:B-1----:R-:W-:Y:S01]  /*4290*/  FMUL R9, R32, R56.reuse ;  /* 0x0000003820097220 */ /* 0x082fe20000400000 */
[C---:B------:R-:W-:Y:S01]  /*42a0*/  ISETP.GT.AND P5, PT, R22.reuse, 0x18, PT ;  /* 0x000000181600780c */ /* 0x040fe20003fa4270 */
[----:B------:R-:W-:Y:S01]  /*42b0*/  @P4 STG.E desc[UR48][R6.64+0x24], R31 ;  /* 0x0000241f06004986 */ /* 0x000fe2000c101930 */
[----:B------:R-:W-:Y:S01]  /*42c0*/  ISETP.GT.AND P4, PT, R22, 0x19, PT ;  /* 0x000000191600780c */ /* 0x000fe20003f84270 */
[----:B------:R-:W-:-:S02]  /*42d0*/  FMUL R55, R55, R56 ;  /* 0x0000003837377220 */ /* 0x000fc40000400000 */
[----:B------:R1:W-:Y:S01]  /*42e0*/  @P2 STG.E desc[UR48][R4.64+0x40], R9 ;  /* 0x0000400904002986 */ /* 0x0003e2000c101930 */
[----:B------:R-:W-:-:S03]  /*42f0*/  ISETP.GT.AND P2, PT, R0, RZ, P5 ;  /* 0x000000ff0000720c */ /* 0x000fc60002f44270 */
[----:B------:R-:W-:Y:S01]  /*4300*/  @P1 STG.E desc[UR48][R4.64+0x44], R33 ;  /* 0x0000442104001986 */ /* 0x000fe2000c101930 */
[----:B------:R-:W-:Y:S01]  /*4310*/  ISETP.GT.AND P1, PT, R0, RZ, P4 ;  /* 0x000000ff0000720c */ /* 0x000fe20002724270 */
[----:B0-----:R-:W-:Y:S01]  /*4320*/  FMUL R3, R34, R56 ;  /* 0x0000003822037220 */ /* 0x001fe20000400000 */
[----:B------:R-:W-:-:S04]  /*4330*/  ISETP.GT.AND P4, PT, R0, 0x8, P4 ;  /* 0x000000080000780c */ /* 0x000fc80002784270 */
[----:B------:R0:W-:Y:S01]  /*4340*/  @P0 STG.E desc[UR48][R6.64+0x40], R3 ;  /* 0x0000400306000986 */ /* 0x0001e2000c101930 */
[----:B-1----:R-:W-:Y:S01]  /*4350*/  FMUL R9, R36, R56 ;  /* 0x0000003824097220 */ /* 0x002fe20000400000 */
[----:B------:R-:W-:Y:S02]  /*4360*/  ISETP.GT.AND P0, PT, R0, 0x8, P5 ;  /* 0x000000080000780c */ /* 0x000fe40002f04270 */
[----:B------:R-:W-:Y:S01]  /*4370*/  @P3 STG.E desc[UR48][R6.64+0x44], R35 ;  /* 0x0000442306003986 */ /* 0x000fe2000c101930 */
[----:B------:R-:W-:-:S03]  /*4380*/  ISETP.GT.AND P5, PT, R22, 0x20, PT ;  /* 0x000000201600780c */ /* 0x000fc60003fa4270 */
[----:B------:R1:W-:Y:S01]  /*4390*/  @P2 STG.E desc[UR48][R4.64+0x60], R9 ;  /* 0x0000600904002986 */ /* 0x0003e2000c101930 */
[----:B------:R-:W-:Y:S02]  /*43a0*/  ISETP.GT.AND P2, PT, R22, 0x21, PT ;  /* 0x000000211600780c */ /* 0x000fe40003f44270 */
[C---:B------:R-:W-:Y:S01]  /*43b0*/  ISETP.GT.AND P3, PT, R0.reuse, RZ, P5 ;  /* 0x000000ff0000720c */ /* 0x040fe20002f64270 */
[----:B------:R-:W-:Y:S01]  /*43c0*/  @P1 STG.E desc[UR48][R4.64+0x64], R37 ;  /* 0x0000642504001986 */ /* 0x000fe2000c101930 */
[----:B------:R-:W-:Y:S01]  /*43d0*/  ISETP.GT.AND P1, PT, R0, RZ, P2 ;  /* 0x000000ff0000720c */ /* 0x000fe20001724270 */
[----:B0-----:R-:W-:Y:S01]  /*43e0*/  FMUL R3, R38, R56 ;  /* 0x0000003826037220 */ /* 0x001fe20000400000 */
[----:B------:R-:W-:-:S04]  /*43f0*/  ISETP.GT.AND P2, PT, R0, 0x8, P2 ;  /* 0x000000080000780c */ /* 0x000fc80001744270 */
[----:B------:R0:W-:Y:S01]  /*4400*/  @P0 STG.E desc[UR48][R6.64+0x60], R3 ;  /* 0x0000600306000986 */ /* 0x0001e2000c101930 */
[----:B-1----:R-:W-:Y:S01]  /*4410*/  FMUL R9, R40, R56 ;  /* 0x0000003828097220 */ /* 0x002fe20000400000 */
[----:B------:R-:W-:Y:S02]  /*4420*/  ISETP.GT.AND P0, PT, R0, 0x8, P5 ;  /* 0x000000080000780c */ /* 0x000fe40002f04270 */
[----:B------:R-:W-:Y:S04]  /*4430*/  @P4 STG.E desc[UR48][R6.64+0x64], R39 ;  /* 0x0000642706004986 */ /* 0x000fe8000c101930 */
[----:B------:R1:W-:Y:S01]  /*4440*/  @P3 STG.E desc[UR48][R4.64+0x80], R9 ;  /* 0x0000800904003986 */ /* 0x0003e2000c101930 */
[----:B------:R-:W-:-:S03]  /*4450*/  ISETP.GT.AND P3, PT, R22, 0x28, PT ;  /* 0x000000281600780c */ /* 0x000fc60003f64270 */
[----:B------:R-:W-:Y:S01]  /*4460*/  @P1 STG.E desc[UR48][R4.64+0x84], R41 ;  /* 0x0000842904001986 */ /* 0x000fe2000c101930 */
[----:B------:R-:W-:Y:S01]  /*4470*/  ISETP.GT.AND P1, PT, R22, 0x29, PT ;  /* 0x000000291600780c */ /* 0x000fe20003f24270 */
[-C--:B0-----:R-:W-:Y:S01]  /*4480*/  FMUL R3, R42, R56.reuse ;  /* 0x000000382a037220 */ /* 0x081fe20000400000 */
[C---:B------:R-:W-:Y:S02]  /*4490*/  ISETP.GT.AND P5, PT, R0.reuse, RZ, P3 ;  /* 0x000000ff0000720c */ /* 0x040fe40001fa4270 */
[----:B------:R-:W-:Y:S02]  /*44a0*/  ISETP.GT.AND P4, PT, R0, RZ, P1 ;  /* 0x000000ff0000720c */ /* 0x000fe40000f84270 */
[----:B------:R0:W-:Y:S01]  /*44b0*/  @P0 STG.E desc[UR48][R6.64+0x80], R3 ;  /* 0x0000800306000986 */ /* 0x0001e2000c101930 */
[----:B-1----:R-:W-:Y:S01]  /*44c0*/  FMUL R9, R44, R56 ;  /* 0x000000382c097220 */ /* 0x002fe20000400000 */
[----:B------:R-:W-:Y:S02]  /*44d0*/  ISETP.GT.AND P3, PT, R0, 0x8, P3 ;  /* 0x000000080000780c */ /* 0x000fe40001f64270 */
[----:B------:R-:W-:Y:S01]  /*44e0*/  @P2 STG.E desc[UR48][R6.64+0x84], R43 ;  /* 0x0000842b06002986 */ /* 0x000fe2000c101930 */
[----:B------:R-:W-:-:S02]  /*44f0*/  ISETP.GT.AND P0, PT, R22, 0x30, PT ;  /* 0x000000301600780c */ /* 0x000fc40003f04270 */
[----:B------:R-:W-:Y:S02]  /*4500*/  ISETP.GT.AND P1, PT, R0, 0x8, P1 ;  /* 0x000000080000780c */ /* 0x000fe40000f24270 */
[----:B------:R-:W-:Y:S01]  /*4510*/  ISETP.GT.AND P2, PT, R22, 0x31, PT ;  /* 0x000000311600780c */ /* 0x000fe20003f44270 */
[----:B------:R1:W-:Y:S01]  /*4520*/  @P5 STG.E desc[UR48][R4.64+0xa0], R9 ;  /* 0x0000a00904005986 */ /* 0x0003e2000c101930 */
[----:B------:R-:W-:Y:S01]  /*4530*/  ISETP.GT.AND P5, PT, R0, RZ, P0 ;  /* 0x000000ff0000720c */ /* 0x000fe200007a4270 */
[-C--:B0-----:R-:W-:Y:S01]  /*4540*/  FMUL R3, R46, R56.reuse ;  /* 0x000000382e037220 */ /* 0x081fe20000400000 */
[C---:B------:R-:W-:Y:S01]  /*4550*/  ISETP.GT.AND P0, PT, R0.reuse, 0x8, P0 ;  /* 0x000000080000780c */ /* 0x040fe20000704270 */
[----:B------:R-:W-:Y:S01]  /*4560*/  @P4 STG.E desc[UR48][R4.64+0xa4], R45 ;  /* 0x0000a42d04004986 */ /* 0x000fe2000c101930 */
[C---:B------:R-:W-:Y:S02]  /*4570*/  ISETP.GT.AND P4, PT, R0.reuse, RZ, P2 ;  /* 0x000000ff0000720c */ /* 0x040fe40001784270 */
[----:B------:R-:W-:Y:S01]  /*4580*/  ISETP.GT.AND P2, PT, R0, 0x8, P2 ;  /* 0x000000080000780c */ /* 0x000fe20001744270 */
[----:B------:R0:W-:Y:S01]  /*4590*/  @P3 STG.E desc[UR48][R6.64+0xa0], R3 ;  /* 0x0000a00306003986 */ /* 0x0001e2000c101930 */
[----:B------:R-:W-:Y:S01]  /*45a0*/  ISETP.GT.AND P3, PT, R22, 0x39, PT ;  /* 0x000000391600780c */ /* 0x000fe20003f64270 */
[----:B-1----:R-:W-:-:S02]  /*45b0*/  FMUL R9, R48, R56 ;  /* 0x0000003830097220 */ /* 0x002fc40000400000 */
[----:B------:R-:W-:Y:S01]  /*45c0*/  @P1 STG.E desc[UR48][R6.64+0xa4], R47 ;  /* 0x0000a42f06001986 */ /* 0x000fe2000c101930 */
[----:B------:R-:W-:-:S03]  /*45d0*/  ISETP.GT.AND P1, PT, R22, 0x38, PT ;  /* 0x000000381600780c */ /* 0x000fc60003f24270 */
[----:B------:R1:W-:Y:S01]  /*45e0*/  @P5 STG.E desc[UR48][R4.64+0xc0], R9 ;  /* 0x0000c00904005986 */ /* 0x0003e2000c101930 */
[----:B------:R-:W-:Y:S01]  /*45f0*/  ISETP.GT.AND P5, PT, R0, RZ, P3 ;  /* 0x000000ff0000720c */ /* 0x000fe20001fa4270 */
[-C--:B0-----:R-:W-:Y:S02]  /*4600*/  FMUL R3, R50, R56.reuse ;  /* 0x0000003832037220 */ /* 0x081fe40000400000 */
[----:B------:R-:W-:Y:S01]  /*4610*/  @P4 STG.E desc[UR48][R4.64+0xc4], R49 ;  /* 0x0000c43104004986 */ /* 0x000fe2000c101930 */
[C---:B------:R-:W-:Y:S02]  /*4620*/  ISETP.GT.AND P4, PT, R0.reuse, RZ, P1 ;  /* 0x000000ff0000720c */ /* 0x040fe40000f84270 */
[C---:B------:R-:W-:Y:S01]  /*4630*/  ISETP.GT.AND P1, PT, R0.reuse, 0x8, P1 ;  /* 0x000000080000780c */ /* 0x040fe20000f24270 */
[----:B------:R-:W-:Y:S01]  /*4640*/  @P0 STG.E desc[UR48][R6.64+0xc0], R3 ;  /* 0x0000c00306000986 */ /* 0x000fe2000c101930 */
[----:B------:R-:W-:Y:S01]  /*4650*/  ISETP.GT.AND P3, PT, R0, 0x8, P3 ;  /* 0x000000080000780c */ /* 0x000fe20001f64270 */
[----:B-1----:R-:W-:-:S02]  /*4660*/  FMUL R9, R52, R56 ;  /* 0x0000003834097220 */ /* 0x002fc40000400000 */
[----:B------:R-:W-:Y:S06]  /*4670*/  @P2 STG.E desc[UR48][R6.64+0xc4], R51 ;  /* 0x0000c43306002986 */ /* 0x000fec000c101930 */
[----:B------:R-:W-:Y:S04]  /*4680*/  @P4 STG.E desc[UR48][R4.64+0xe0], R9 ;  /* 0x0000e00904004986 */ /* 0x000fe8000c101930 */
[----:B------:R0:W-:Y:S02]  /*4690*/  @P5 STG.E desc[UR48][R4.64+0xe4], R53 ;  /* 0x0000e43504005986 */ /* 0x0001e4000c101930 */
[----:B0-----:R-:W-:-:S02]  /*46a0*/  @P1 IMAD.MOV.U32 R4, RZ, RZ, R6 ;  /* 0x000000ffff041224 */ /* 0x001fc400078e0006 */
[----:B------:R-:W-:-:S05]  /*46b0*/  @P1 IMAD.MOV.U32 R5, RZ, RZ, R7 ;  /* 0x000000ffff051224 */ /* 0x000fca00078e0007 */
[----:B------:R0:W-:Y:S04]  /*46c0*/  @P1 STG.E desc[UR48][R4.64+0xe0], R11 ;  /* 0x0000e00b04001986 */ /* 0x0001e8000c101930 */
[----:B------:R0:W-:Y:S02]  /*46d0*/  @P3 STG.E desc[UR48][R6.64+0xe4], R55 ;  /* 0x0000e43706003986 */ /* 0x0001e4000c101930 */
.L_x_94:
[----:B------:R-:W-:Y:S05]  /*46e0*/  BSYNC B0 ;  /* 0x0000000000007941 */ /* 0x000fea0003800000 */
.L_x_32:
[----:B0-2---:R-:W2:Y:S01]  /*46f0*/  LDL.64 R4, [R1] ;  /* 0x0000000001047983 */ /* 0x005ea20000100a00 */
[----:B------:R-:W-:Y:S01]  /*4700*/  ULDC.64 UR4, c[0x0][0x650] ;  /* 0x0001940000047ab9 */ /* 0x000fe20000000a00 */
[----:B------:R-:W-:Y:S02]  /*4710*/  IMAD.U32 R0, RZ, RZ, UR45 ;  /* 0x0000002dff007e24 */ /* 0x000fe4000f8e00ff */
[----:B------:R-:W-:Y:S02]  /*4720*/  IMAD.MOV.U32 R22, RZ, RZ, -0x1 ;  /* 0xffffffffff167424 */ /* 0x000fe400078e00ff */
[----:B------:R0:W-:Y:S01]  /*4730*/  SYNCS.ARRIVE.TRANS64.A1T0 RZ, [R0+UR41], RZ ;  /* 0x000000ff00ff79a7 */ /* 0x0001e20008100029 */
[----:B------:R-:W-:Y:S02]  /*4740*/  IMAD.MOV.U32 R18, RZ, RZ, -0x1 ;  /* 0xffffffffff127424 */ /* 0x000fe400078e00ff */
[----:B------:R-:W-:Y:S01]  /*4750*/  IMAD.MOV.U32 R19, RZ, RZ, -0x1 ;  /* 0xffffffffff137424 */ /* 0x000fe200078e00ff */
[----:B0-----:R-:W-:-:S02]  /*4760*/  PRMT R0, RZ, 0x7610, R0 ;  /* 0x00007610ff007816 */ /* 0x001fc40000000000 */
[----:B--2---:R-:W-:-:S05]  /*4770*/  LEA R16, P0, R4, R16, 0x1 ;  /* 0x0000001004107211 */ /* 0x004fca00078008ff */
[----:B------:R-:W-:Y:S01]  /*4780*/  IMAD.X R17, R66, 0x1, R17, P0 ;  /* 0x0000000142117824 */ /* 0x000fe200000e0611 */
[----:B------:R-:W-:-:S04]  /*4790*/  ISETP.GE.U32.AND P0, PT, R16, UR4, PT ;  /* 0x0000000410007c0c */ /* 0x000fc8000bf06070 */
[----:B------:R-:W-:-:S13]  /*47a0*/  ISETP.GE.U32.AND.EX P0, PT, R17, UR5, PT, P0 ;  /* 0x0000000511007c0c */ /* 0x000fda000bf06100 */
[----:B------:R-:W-:Y:S05]  /*47b0*/  @P0 BRA `(.L_x_95) ;  /* 0x00000004004c0947 */ /* 0x000fea0003800000 */
[----:B---3--:R-:W0:Y:S01]  /*47c0*/  LDC.64 R10, c[0x0][0x628] ;  /* 0x00018a00ff0a7b82 */ /* 0x008e220000000a00 */
[----:B------:R-:W2:Y:S01]  /*47d0*/  S2R R12, SR_CTAID.X ;  /* 0x00000000000c7919 */ /* 0x000ea20000002500 */
[----:B-1--4-:R-:W-:Y:S02]  /*47e0*/  IMAD.MOV.U32 R8, RZ, RZ, R16 ;  /* 0x000000ffff087224 */ /* 0x012fe400078e0010 */
[----:B------:R-:W-:Y:S01]  /*47f0*/  IMAD.MOV.U32 R9, RZ, RZ, R17 ;  /* 0x000000ffff097224 */ /* 0x000fe200078e0011 */
[----:B------:R-:W1:Y:S03]  /*4800*/  S2R R18, SR_CTAID.Y ;  /* 0x0000000000127919 */ /* 0x000e660000002600 */
[----:B------:R-:W3:Y:S08]  /*4810*/  LDC R0, c[0x0][0x630] ;  /* 0x00018c00ff007b82 */ /* 0x000ef00000000800 */
[----:B------:R-:W4:Y:S01]  /*4820*/  LDC.64 R14, c[0x0][0x620] ;  /* 0x00018800ff0e7b82 */ /* 0x000f220000000a00 */
[----:B0-----:R-:W-:-:S04]  /*4830*/  ISETP.NE.U32.AND P0, PT, R10, RZ, PT ;  /* 0x000000ff0a00720c */ /* 0x001fc80003f05070 */
[----:B------:R-:W-:-:S13]  /*4840*/  ISETP.NE.AND.EX P0, PT, R11, RZ, PT, P0 ;  /* 0x000000ff0b00720c */ /* 0x000fda0003f05300 */
[----:B-1234-:R-:W-:Y:S05]  /*4850*/  @!P0 BRA `(.L_x_96) ;  /* 0x0000000000288947 */ /* 0x01efea0003800000 */
[----:B------:R-:W0:Y:S02]  /*4860*/  LDC R3, c[0x0][0x634] ;  /* 0x00018d00ff037b82 */ /* 0x000e240000000800 */
[----:B0-----:R-:W-:-:S05]  /*4870*/  IADD3 R3, P0, R16, R3, RZ ;  /* 0x0000000310037210 */ /* 0x001fca0007f1e0ff */
        /* <DEDUP_REMOVED lines=8> */
.L_x_96:
[-CC-:B------:R-:W-:Y:S01]  /*4900*/  SHF.R.U64 R19, R8, R0.reuse, R9.reuse ;  /* 0x0000000008137219 */ /* 0x180fe20000001209 */
[----:B------:R-:W0:Y:S01]  /*4910*/  LDC.64 R24, c[0x0][0x640] ;  /* 0x00019000ff187b82 */ /* 0x000e220000000a00 */
[----:B------:R-:W-:Y:S01]  /*4920*/  SHF.R.U32.HI R0, RZ, R0, R9 ;  /* 0x00000000ff007219 */ /* 0x000fe20000011609 */
[----:B------:R-:W-:Y:S01]  /*4930*/  ULDC UR4, c[0x0][0x150] ;  /* 0x0000540000047ab9 */ /* 0x000fe20000000800 */
[----:B------:R-:W-:Y:S02]  /*4940*/  IADD3 R3, P0, RZ, -R19, RZ ;  /* 0x80000013ff037210 */ /* 0x000fe40007f1e0ff */
[----:B------:R-:W-:-:S03]  /*4950*/  I2FP.F32.U32 R7, R12 ;  /* 0x0000000c00077245 */ /* 0x000fc60000201000 */
[----:B------:R-:W1:Y:S01]  /*4960*/  LDC R6, c[0x0][0x618] ;  /* 0x00018600ff067b82 */ /* 0x000e620000000800 */
[----:B------:R-:W-:Y:S02]  /*4970*/  IMAD.X R5, RZ, RZ, ~R0, P0 ;  /* 0x000000ffff057224 */ /* 0x000fe400000e0e00 */
[----:B------:R-:W-:Y:S01]  /*4980*/  FMUL R7, R7, UR4 ;  /* 0x0000000407077c20 */ /* 0x000fe20008400000 */
[----:B------:R-:W-:Y:S01]  /*4990*/  ULDC UR4, c[0x0][0x154] ;  /* 0x0000550000047ab9 */ /* 0x000fe20000000800 */
[-C--:B------:R-:W-:Y:S02]  /*49a0*/  IMAD R0, R5, R14.reuse, RZ ;  /* 0x0000000e05007224 */ /* 0x080fe400078e02ff */
[C---:B------:R-:W-:Y:S01]  /*49b0*/  IMAD.WIDE.U32 R4, R3.reuse, R14, R16 ;  /* 0x0000000e03047225 */ /* 0x040fe200078e0010 */
[----:B------:R-:W2:Y:S01]  /*49c0*/  LDC R8, c[0x0][0x608] ;  /* 0x00018200ff087b82 */ /* 0x000ea20000000800 */
[----:B------:R-:W3:Y:S02]  /*49d0*/  F2I.U32.TRUNC.NTZ R7, R7 ;  /* 0x0000000700077305 */ /* 0x000ee4000020f000 */
[----:B------:R-:W-:Y:S01]  /*49e0*/  IMAD R3, R3, R15, R0 ;  /* 0x0000000f03037224 */ /* 0x000fe200078e0200 */
[----:B------:R-:W-:-:S03]  /*49f0*/  I2FP.F32.U32 R0, R18 ;  /* 0x0000001200007245 */ /* 0x000fc60000201000 */
[----:B------:R-:W-:Y:S01]  /*4a00*/  IMAD.IADD R3, R5, 0x1, R3 ;  /* 0x0000000105037824 */ /* 0x000fe200078e0203 */
[----:B------:R-:W4:Y:S01]  /*4a10*/  LDC R11, c[0x0][0x658] ;  /* 0x00019600ff0b7b82 */ /* 0x000f220000000800 */
[----:B0-----:R-:W-:-:S04]  /*4a20*/  ISETP.NE.U32.AND P0, PT, R24, RZ, PT ;  /* 0x000000ff1800720c */ /* 0x001fc80003f05070 */
[----:B------:R-:W-:-:S03]  /*4a30*/  ISETP.NE.AND.EX P0, PT, R25, RZ, PT, P0 ;  /* 0x000000ff1900720c */ /* 0x000fc60003f05300 */
[----:B------:R-:W0:Y:S01]  /*4a40*/  LDC R9, c[0x0][0x144] ;  /* 0x00005100ff097b82 */ /* 0x000e220000000800 */
[-C--:B-1----:R-:W-:Y:S01]  /*4a50*/  SHF.R.U64 R10, R4, R6.reuse, R3 ;  /* 0x00000006040a7219 */ /* 0x082fe20000001203 */
[----:B---3--:R-:W-:Y:S01]  /*4a60*/  IMAD.MOV R7, RZ, RZ, -R7 ;  /* 0x000000ffff077224 */ /* 0x008fe200078e0a07 */
[----:B------:R-:W-:Y:S01]  /*4a70*/  SHF.R.U32.HI R3, RZ, R6, R3 ;  /* 0x00000006ff037219 */ /* 0x000fe20000011603 */
[----:B------:R-:W-:-:S04]  /*4a80*/  FMUL R6, R0, UR4 ;  /* 0x0000000400067c20 */ /* 0x000fc80008400000 */
[----:B------:R-:W1:Y:S01]  /*4a90*/  LDC R21, c[0x0][0x148] ;  /* 0x00005200ff157b82 */ /* 0x000e620000000800 */
[----:B------:R3:W0:Y:S01]  /*4aa0*/  F2I.U32.TRUNC.NTZ R14, R6 ;  /* 0x00000006000e7305 */ /* 0x000622000020f000 */
[-CC-:B--2---:R-:W-:Y:S02]  /*4ab0*/  SHF.R.U64 R13, R10, R8.reuse, R3.reuse ;  /* 0x000000080a0d7219 */ /* 0x184fe40000001203 */
[----:B------:R-:W-:-:S04]  /*4ac0*/  SHF.R.U32.HI R0, RZ, R8, R3 ;  /* 0x00000008ff007219 */ /* 0x000fc80000011603 */
[----:B------:R-:W2:Y:S01]  /*4ad0*/  LDC R20, c[0x0][0x648] ;  /* 0x00019200ff147b82 */ /* 0x000ea20000000800 */
[-CC-:B----4-:R-:W-:Y:S02]  /*4ae0*/  SHF.R.U64 R15, R13, R11.reuse, R0.reuse ;  /* 0x0000000b0d0f7219 */ /* 0x190fe40000001200 */
[----:B------:R-:W-:-:S03]  /*4af0*/  SHF.R.U32.HI R5, RZ, R11, R0 ;  /* 0x0000000bff057219 */ /* 0x000fc60000011600 */
[----:B------:R-:W-:Y:S02]  /*4b00*/  IMAD.MOV.U32 R4, RZ, RZ, R15 ;  /* 0x000000ffff047224 */ /* 0x000fe400078e000f */
[----:B------:R-:W4:Y:S01]  /*4b10*/  LDC R26, c[0x0][0x638] ;  /* 0x00018e00ff1a7b82 */ /* 0x000f220000000800 */
[----:B0-----:R-:W-:-:S07]  /*4b20*/  IMAD R22, R9, R7, R12 ;  /* 0x0000000709167224 */ /* 0x001fce00078e020c */
[----:B------:R-:W0:Y:S08]  /*4b30*/  LDC R27, c[0x0][0x610] ;  /* 0x00018400ff1b7b82 */ /* 0x000e300000000800 */
[----:B------:R-:W0:Y:S01]  /*4b40*/  LDC R28, c[0x0][0x600] ;  /* 0x00018000ff1c7b82 */ /* 0x000e220000000800 */
[----:B-123--:R-:W-:Y:S05]  /*4b50*/  @!P0 BRA `(.L_x_97) ;  /* 0x0000000000288947 */ /* 0x00efea0003800000 */
[----:B------:R-:W1:Y:S02]  /*4b60*/  LDC R0, c[0x0][0x64c] ;  /* 0x00019300ff007b82 */ /* 0x000e640000000800 */
[----:B-1----:R-:W-:-:S05]  /*4b70*/  IADD3 R3, P0, R15, R0, RZ ;  /* 0x000000000f037210 */ /* 0x002fca0007f1e0ff */
        /* <DEDUP_REMOVED lines=8> */
.L_x_97:
[----:B------:R-:W-:Y:S01]  /*4c00*/  ISETP.NE.AND P0, PT, R2, 0x1, PT ;  /* 0x000000010200780c */ /* 0x000fe20003f05270 */
[----:B------:R-:W-:Y:S01]  /*4c10*/  IMAD.MOV R14, RZ, RZ, -R14 ;  /* 0x000000ffff0e7224 */ /* 0x000fe200078e0a0e */
[----:B------:R-:W-:Y:S02]  /*4c20*/  SHF.R.U64 R0, R4, R20, R5 ;  /* 0x0000001404007219 */ /* 0x000fe40000001205 */
[----:B------:R-:W-:Y:S02]  /*4c30*/  LOP3.LUT R3, R13, R68, RZ, 0xc0, !PT ;  /* 0x000000440d037212 */ /* 0x000fe400078ec0ff */
[----:B------:R-:W-:Y:S01]  /*4c40*/  LOP3.LUT R5, R10, R67, RZ, 0xc0, !PT ;  /* 0x000000430a057212 */ /* 0x000fe200078ec0ff */
[----:B------:R-:W-:Y:S02]  /*4c50*/  IMAD.MOV R4, RZ, RZ, -R0 ;  /* 0x000000ffff047224 */ /* 0x000fe400078e0a00 */
[----:B------:R-:W-:Y:S02]  /*4c60*/  IMAD R3, R64, R0, R3 ;  /* 0x0000000040037224 */ /* 0x000fe400078e0203 */
[----:B----4-:R-:W-:-:S02]  /*4c70*/  IMAD R0, R4, R26, R15 ;  /* 0x0000001a04007224 */ /* 0x010fc400078e020f */
[----:B------:R-:W-:Y:S02]  /*4c80*/  @P0 IMAD R22, R21, R14, R18 ;  /* 0x0000000e15160224 */ /* 0x000fe400078e0212 */
[----:B------:R-:W-:Y:S02]  /*4c90*/  IMAD.MOV.U32 R4, RZ, RZ, 0x1 ;  /* 0x00000001ff047424 */ /* 0x000fe400078e00ff */
[----:B0-----:R-:W-:Y:S02]  /*4ca0*/  IMAD R22, R3, R27, R22 ;  /* 0x0000001b03167224 */ /* 0x001fe400078e0216 */
[----:B------:R-:W-:Y:S01]  /*4cb0*/  IMAD R3, R0, R28, R5 ;  /* 0x0000001c00037224 */ /* 0x000fe200078e0205 */
[----:B------:R-:W-:-:S04]  /*4cc0*/  PRMT R0, R4, 0x7610, R0 ;  /* 0x0000761004007816 */ /* 0x000fc80000000000 */
[----:B------:R-:W-:Y:S02]  /*4cd0*/  SEL R18, R3, R22, !P0 ;  /* 0x0000001603127207 */ /* 0x000fe40004000000 */
[----:B------:R-:W-:-:S07]  /*4ce0*/  SEL R22, R22, R3, !P0 ;  /* 0x0000000316167207 */ /* 0x000fce0004000000 */
.L_x_95:
[----:B------:R-:W-:Y:S01]  /*4cf0*/  LOP3.LUT P0, RZ, R0, 0xff, RZ, 0xc0, !PT ;  /* 0x000000ff00ff7812 */ /* 0x000fe2000780c0ff */
[----:B------:R-:W-:Y:S01]  /*4d00*/  UIMAD.WIDE.U32 UR4, UR36, -0x55555555, URZ ;  /* 0xaaaaaaab240478a5 */ /* 0x000fe2000f8e003f */
[----:B------:R-:W-:-:S03]  /*4d10*/  LOP3.LUT R75, R75, 0x1, RZ, 0x3c, !PT ;  /* 0x000000014b4b7812 */ /* 0x000fc600078e3cff */
[----:B------:R-:W-:-:S04]  /*4d20*/  USHF.R.U32.HI UR4, URZ, 0x1, UR5 ;  /* 0x000000013f047899 */ /* 0x000fc80008011605 */
[----:B------:R-:W-:-:S04]  /*4d30*/  UIMAD UR36, UR4, -0x3, UR36 ;  /* 0xfffffffd042478a4 */ /* 0x000fc8000f8e0224 */
[----:B------:R-:W-:Y:S08]  /*4d40*/  @P0 BRA `(.L_x_98) ;  /* 0xffffffc8000c0947 */ /* 0x000ff0000383ffff */
[----:B------:R-:W-:Y:S05]  /*4d50*/  EXIT ;  /* 0x000000000000794d */ /* 0x000fea0003800000 */
.L_x_13:
[----:B------:R-:W-:-:S08]  /*4d60*/  ISETP.NE.AND P0, PT, R14, RZ, PT ;  /* 0x000000ff0e00720c */ /* 0x000fd00003f05270 */
[----:B0-----:R-:W0:-:S00]  /*4d70*/  USETMAXREG.DEALLOC.CTAPOOL 0x28 ;  /* 0x00000028000079c8 */ /* 0x001e0000080e0500 */
[----:B------:R-:W-:Y:S05]  /*4d80*/  @P0 EXIT ;  /* 0x000000000000094d */ /* 0x000fea0003800000 */
[----:B0-----:R-:W-:Y:S01]  /*4d90*/  LOP3.LUT P0, RZ, R3, 0xff, RZ, 0xc0, !PT ;  /* 0x000000ff03ff7812 */ /* 0x001fe2000780c0ff */
[----:B------:R-:W-:Y:S02]  /*4da0*/  IMAD.MOV.U32 R3, RZ, RZ, 0x1 ;  /* 0x00000001ff037424 */ /* 0x000fe400078e00ff */
[----:B------:R-:W-:-:S10]  /*4db0*/  IMAD.MOV.U32 R8, RZ, RZ, RZ ;  /* 0x000000ffff087224 */ /* 0x000fd400078e00ff */
[----:B------:R-:W-:Y:S05]  /*4dc0*/  @!P0 BRA `(.L_x_99) ;  /* 0x0000000c008c8947 */ /* 0x000fea0003800000 */
[----:B------:R-:W-:Y:S01]  /*4dd0*/  LOP3.LUT P0, RZ, R4, 0x1f, RZ, 0xc0, !PT ;  /* 0x0000001f04ff7812 */ /* 0x000fe2000780c0ff */
[----:B------:R-:W-:Y:S01]  /*4de0*/  ULDC UR21, c[0x0][0x658] ;  /* 0x0001960000157ab9 */ /* 0x000fe20000000800 */
[----:B------:R-:W-:Y:S01]  /*4df0*/  UMOV UR4, 0xffffffff ;  /* 0xffffffff00047882 */ /* 0x000fe20000000000 */
[----:B------:R-:W-:Y:S01]  /*4e00*/  BSSY B0, `(.L_x_99) ;  /* 0x00000df000007945 */ /* 0x000fe20003800000 */
[----:B------:R-:W-:Y:S01]  /*4e10*/  USHF.L.U32 UR4, UR4, UR21, URZ ;  /* 0x0000001504047299 */ /* 0x000fe2000800063f */
[C---:B------:R-:W-:Y:S01]  /*4e20*/  ISETP.NE.AND P2, PT, R5.reuse, RZ, PT ;  /* 0x000000ff0500720c */ /* 0x040fe20003f45270 */
[----:B------:R-:W-:Y:S01]  /*4e30*/  IMAD.MOV.U32 R10, RZ, RZ, 0x1 ;  /* 0x00000001ff0a7424 */ /* 0x000fe200078e00ff */
[----:B------:R-:W-:Y:S01]  /*4e40*/  ISETP.NE.OR P0, PT, R5, RZ, !P0 ;  /* 0x000000ff0500720c */ /* 0x000fe20004705670 */
[----:B------:R-:W-:Y:S01]  /*4e50*/  IMAD.MOV.U32 R3, RZ, RZ, 0x1 ;  /* 0x00000001ff037424 */ /* 0x000fe200078e00ff */
[----:B------:R-:W-:Y:S01]  /*4e60*/  LOP3.LUT R9, R23, 0x2, RZ, 0xfc, !PT ;  /* 0x0000000217097812 */ /* 0x000fe200078efcff */
[----:B------:R-:W-:Y:S01]  /*4e70*/  IMAD.MOV.U32 R8, RZ, RZ, RZ ;  /* 0x000000ffff087224 */ /* 0x000fe200078e00ff */
[----:B------:R-:W-:Y:S01]  /*4e80*/  ULDC UR13, c[0x0][0x600] ;  /* 0x00018000000d7ab9 */ /* 0x000fe20000000800 */
[----:B------:R-:W-:Y:S01]  /*4e90*/  UMOV UR5, 0x1 ;  /* 0x0000000100057882 */ /* 0x000fe20000000000 */
[----:B------:R-:W-:-:S02]  /*4ea0*/  UIADD3 UR23, UR37, 0x1, URZ ;  /* 0x0000000125177890 */ /* 0x000fc4000fffe03f */
[----:B------:R-:W-:Y:S02]  /*4eb0*/  UIADD3 UR13, UR13, -0x1, URZ ;  /* 0xffffffff0d0d7890 */ /* 0x000fe4000fffe03f */
[----:B------:R-:W-:Y:S02]  /*4ec0*/  USHF.L.U32 UR21, UR5, UR21, URZ ;  /* 0x0000001505157299 */ /* 0x000fe4000800063f */
[----:B------:R-:W-:Y:S01]  /*4ed0*/  ULOP3.LUT UR22, URZ, UR4, URZ, 0x33, !UPT ;  /* 0x000000043f167292 */ /* 0x000fe2000f8e333f */
[----:B------:R-:W-:-:S11]  /*4ee0*/  ULDC.64 UR14, c[0x0][0x198] ;  /* 0x00006600000e7ab9 */ /* 0x000fd60000000a00 */
.L_x_111:
[----:B------:R-:W-:-:S03]  /*4ef0*/  UMOV UR4, 0xffffffff ;  /* 0xffffffff00047882 */ /* 0x000fc60000000000 */
[----:B------:R-:W-:Y:S05]  /*4f00*/  BRA.DIV UR4, `(.L_x_100) ;  /* 0x0000001204347947 */ /* 0x000fea000b800000 */
[----:B------:R-:W-:-:S13]  /*4f10*/  ELECT P6, URZ, PT ;  /* 0x00000000003f782f */ /* 0x000fda00038c0000 */
.L_x_123:
[----:B------:R-:W0:Y:S01]  /*4f20*/  LDC R4, c[0x0][0x28c] ;  /* 0x0000a300ff047b82 */ /* 0x000e220000000800 */
[----:B------:R-:W-:Y:S01]  /*4f30*/  BSSY B1, `(.L_x_101) ;  /* 0x0000057000017945 */ /* 0x000fe20003800000 */
[----:B0-----:R-:W-:-:S13]  /*4f40*/  ISETP.LT.OR P6, PT, R4, 0x1, !P6 ;  /* 0x000000010400780c */ /* 0x001fda00077c1670 */
[----:B------:R-:W-:Y:S05]  /*4f50*/  @P6 BRA `(.L_x_102) ;  /* 0x0000000400506947 */ /* 0x000fea0003800000 */
[----:B------:R-:W-:Y:S02]  /*4f60*/  IMAD.SHL.U32 R22, R22, 0x40, RZ ;  /* 0x0000004016167824 */ /* 0x000fe400078e00ff */
[----:B------:R-:W-:Y:S02]  /*4f70*/  IMAD.SHL.U32 R18, R18, 0x40, RZ ;  /* 0x0000004012127824 */ /* 0x000fe400078e00ff */
[----:B------:R-:W-:Y:S02]  /*4f80*/  IMAD.MOV.U32 R13, RZ, RZ, RZ ;  /* 0x000000ffff0d7224 */ /* 0x000fe400078e00ff */
[----:B------:R-:W-:Y:S02]  /*4f90*/  IMAD.U32 R14, RZ, RZ, UR23 ;  /* 0x00000017ff0e7e24 */ /* 0x000fe4000f8e00ff */
[----:B------:R-:W-:Y:S02]  /*4fa0*/  IMAD.MOV.U32 R4, RZ, RZ, R3 ;  /* 0x000000ffff047224 */ /* 0x000fe400078e0003 */
[----:B------:R-:W-:-:S07]  /*4fb0*/  IMAD.MOV.U32 R5, RZ, RZ, R8 ;  /* 0x000000ffff057224 */ /* 0x000fce00078e0008 */
.L_x_106:
[----:B------:R-:W0:Y:S01]  /*4fc0*/  S2R R7, SR_CgaCtaId ;  /* 0x0000000000077919 */ /* 0x000e220000008800 */
[----:B------:R-:W-:-:S04]  /*4fd0*/  MOV R6, 0x400 ;  /* 0x0000040000067802 */ /* 0x000fc80000000f00 */
[----:B0-----:R-:W-:Y:S02]  /*4fe0*/  LEA R12, R7, R6, 0x18 ;  /* 0x00000006070c7211 */ /* 0x001fe400078ec0ff */
[----:B------:R-:W-:Y:S01]  /*4ff0*/  SHF.L.U32 R6, R4, 0x1f, RZ ;  /* 0x0000001f04067819 */ /* 0x000fe200000006ff */
[----:B------:R-:W0:Y:S02]  /*5000*/  @!P2 LDC R7, c[0x0][0x500] ;  /* 0x00014000ff07ab82 */ /* 0x000e240000000800 */
[----:B------:R-:W-:-:S04]  /*5010*/  IMAD R11, R5, 0x8, R12 ;  /* 0x00000008050b7824 */ /* 0x000fc800078e020c */
[----:B------:R-:W1:Y:S02]  /*5020*/  SYNCS.PHASECHK.TRANS64.TRYWAIT P1, [R11+URZ+0x18], R6 ;  /* 0x000018060b0075a7 */ /* 0x000e64000802017f */
[----:B-1----:R-:W-:Y:S05]  /*5030*/  @!P1 BRA `(.L_x_103) ;  /* 0x0000001000089947 */ /* 0x002fea0003800000 */
.L_x_124:
[----:B-1----:R-:W-:Y:S01]  /*5040*/  PRMT R6, R9, 0x9910, RZ ;  /* 0x0000991009067816 */ /* 0x002fe200000000ff */
[----:B0-----:R0:W-:Y:S03]  /*5050*/  @!P2 SYNCS.ARRIVE.TRANS64 RZ, [R11+URZ], R7 ;  /* 0x000000070bffa9a7 */ /* 0x0011e6000800003f */
[----:B------:R-:W-:-:S13]  /*5060*/  ISETP.NE.AND P1, PT, R6, 0x2, PT ;  /* 0x000000020600780c */ /* 0x000fda0003f25270 */
[----:B0-----:R-:W-:Y:S05]  /*5070*/  @P1 BRA `(.L_x_104) ;  /* 0x0000000000041947 */ /* 0x001fea0003800000 */
[----:B------:R-:W-:Y:S01]  /*5080*/  BPT.TRAP 0x1 ;  /* 0x000000040000795c */ /* 0x000fe20000300000 */
.L_x_104:
[----:B------:R-:W-:Y:S05]  /*5090*/  @P0 BRA `(.L_x_105) ;  /* 0x0000000000040947 */ /* 0x000fea0003800000 */
[----:B------:R-:W-:Y:S01]  /*50a0*/  BPT.TRAP 0x1 ;  /* 0x000000040000795c */ /* 0x000fe20000300000 */
.L_x_105:
[----:B------:R-:W-:Y:S01]  /*50b0*/  IMAD R12, R5, 0x8000, R12 ;  /* 0x00008000050c7824 */ /* 0x000fe200078e020c */
[----:B------:R-:W-:Y:S01]  /*50c0*/  R2UR UR10, R13 ;  /* 0x000000000d0a72ca */ /* 0x000fe200000e0000 */
[----:B------:R-:W-:Y:S01]  /*50d0*/  UIADD3 UR30, UP0, UR14, 0xf0, URZ ;  /* 0x000000f00e1e7890 */ /* 0x000fe2000ff1e03f */
[----:B------:R-:W-:Y:S01]  /*50e0*/  R2UR UR9, R11 ;  /* 0x000000000b0972ca */ /* 0x000fe200000e0000 */
[----:B------:R-:W-:Y:S01]  /*50f0*/  VIADD R14, R14, 0xffffffff ;  /* 0xffffffff0e0e7836 */ /* 0x000fe20000000000 */
[----:B------:R-:W-:Y:S01]  /*5100*/  R2UR UR18, R12 ;  /* 0x000000000c1272ca */ /* 0x000fe200000e0000 */
[----:B------:R-:W-:Y:S01]  /*5110*/  UIADD3.X UR31, URZ, UR15, URZ, UP0, !UPT ;  /* 0x0000000f3f1f7290 */ /* 0x000fe200087fe43f */
[----:B------:R-:W-:Y:S01]  /*5120*/  R2UR UR11, R22 ;  /* 0x00000000160b72ca */ /* 0x000fe200000e0000 */
[----:B------:R-:W-:Y:S01]  /*5130*/  UIADD3 UR4, UP1, UR14, 0x1f0, URZ ;  /* 0x000001f00e047890 */ /* 0x000fe2000ff3e03f */
[----:B------:R-:W-:Y:S01]  /*5140*/  R2UR UR12, R19 ;  /* 0x00000000130c72ca */ /* 0x000fe200000e0000 */
[----:B------:R-:W-:Y:S01]  /*5150*/  UMOV UR6, 0x0 ;  /* 0x0000000000067882 */ /* 0x000fe20000000000 */
[----:B------:R-:W-:Y:S01]  /*5160*/  R2UR UR35, R18 ;  /* 0x00000000122372ca */ /* 0x000fe200000e0000 */
[----:B------:R-:W-:Y:S01]  /*5170*/  UMOV UR7, 0x10000000 ;  /* 0x1000000000077882 */ /* 0x000fe20000000000 */
[----:B------:R-:W-:Y:S01]  /*5180*/  UIADD3.X UR5, URZ, UR15, URZ, UP1, !UPT ;  /* 0x0000000f3f057290 */ /* 0x000fe20008ffe43f */
[----:B------:R-:W-:Y:S01]  /*5190*/  ISETP.GT.AND P3, PT, R14, 0x1, PT ;  /* 0x000000010e00780c */ /* 0x000fe20003f64270 */
[----:B------:R-:W-:Y:S01]  /*51a0*/  UIADD3 UR58, UR10, 0x20, URZ ;  /* 0x000000200a3a7890 */ /* 0x000fe2000fffe03f */
[----:B------:R-:W-:Y:S01]  /*51b0*/  VIADD R5, R5, 0x1 ;  /* 0x0000000105057836 */ /* 0x000fe20000000000 */
[----:B------:R-:W-:Y:S01]  /*51c0*/  UIADD3 UR50, UR10, 0x40, URZ ;  /* 0x000000400a327890 */ /* 0x000fe2000fffe03f */
[----:B------:R-:W-:Y:S01]  /*51d0*/  VIADD R13, R13, 0x80 ;  /* 0x000000800d0d7836 */ /* 0x000fe20000000000 */
[----:B------:R-:W-:-:S02]  /*51e0*/  UIADD3 UR8, UR18, 0x100, URZ ;  /* 0x0000010012087890 */ /* 0x000fc4000fffe03f */
[----:B------:R-:W-:Y:S01]  /*51f0*/  UIADD3 UR56, UR18, 0x2100, URZ ;  /* 0x0000210012387890 */ /* 0x000fe2000fffe03f */
[C---:B------:R-:W-:Y:S01]  /*5200*/  ISETP.NE.AND P1, PT, R5.reuse, 0x3, PT ;  /* 0x000000030500780c */ /* 0x040fe20003f25270 */
[----:B------:R-:W-:Y:S02]  /*5210*/  UIADD3 UR48, UR18, 0x4100, URZ ;  /* 0x0000410012307890 */ /* 0x000fe4000fffe03f */
[----:B------:R-:W-:Y:S01]  /*5220*/  UIADD3 UR42, UR10, 0x60, URZ ;  /* 0x000000600a2a7890 */ /* 0x000fe2000fffe03f */
[----:B------:R-:W-:Y:S01]  /*5230*/  SEL R7, RZ, 0x1, P1 ;  /* 0x00000001ff077807 */ /* 0x000fe20000800000 */
[----:B------:R-:W-:Y:S01]  /*5240*/  UIADD3 UR40, UR18, 0x6100, URZ ;  /* 0x0000610012287890 */ /* 0x000fe2000fffe03f */
[----:B------:R0:W-:Y:S01]  /*5250*/  UTMALDG.3D [UR8], [UR30], desc[UR6] ;  /* 0x000006081e0075b4 */ /* 0x0001e20008011000 */
[----:B------:R-:W-:Y:S01]  /*5260*/  UIADD3 UR32, UR18, 0x18100, URZ ;  /* 0x0001810012207890 */ /* 0x000fe2000fffe03f */
[----:B------:R-:W-:Y:S01]  /*5270*/  LOP3.LUT R4, R4, R7, RZ, 0x3c, !PT ;  /* 0x0000000704047212 */ /* 0x000fe200078e3cff */
[----:B------:R-:W-:Y:S01]  /*5280*/  UIADD3 UR24, UR18, 0x1a100, URZ ;  /* 0x0001a10012187890 */ /* 0x000fe2000fffe03f */
[----:B------:R-:W-:Y:S01]  /*5290*/  SEL R5, R5, RZ, P1 ;  /* 0x000000ff05057207 */ /* 0x000fe20000800000 */
[----:B------:R-:W-:Y:S01]  /*52a0*/  UIADD3 UR16, UR18, 0x1c100, URZ ;  /* 0x0001c10012107890 */ /* 0x000fe2000fffe03f */
[----:B------:R-:W-:Y:S01]  /*52b0*/  UMOV UR57, UR9 ;  /* 0x0000000900397c82 */ /* 0x000fe20008000000 */
        /* <DEDUP_REMOVED lines=8> */
[----:B------:R1:W-:Y:S01]  /*5340*/  UTMALDG.3D [UR56], [UR30], desc[UR6] ;  /* 0x000006381e0075b4 */ /* 0x0003e20008011000 */
[----:B------:R-:W-:Y:S01]  /*5350*/  UMOV UR33, UR9 ;  /* 0x0000000900217c82 */ /* 0x000fe20008000000 */
[----:B------:R-:W-:Y:S01]  /*5360*/  UMOV UR34, UR10 ;  /* 0x0000000a00227c82 */ /* 0x000fe20008000000 */
[----:B------:R-:W-:Y:S01]  /*5370*/  UMOV UR36, UR12 ;  /* 0x0000000c00247c82 */ /* 0x000fe20008000000 */
[----:B------:R-:W-:Y:S01]  /*5380*/  UMOV UR25, UR9 ;  /* 0x0000000900197c82 */ /* 0x000fe20008000000 */
[----:B------:R-:W-:Y:S01]  /*5390*/  UMOV UR27, UR35 ;  /* 0x00000023001b7c82 */ /* 0x000fe20008000000 */
[----:B------:R-:W-:Y:S01]  /*53a0*/  UMOV UR28, UR12 ;  /* 0x0000000c001c7c82 */ /* 0x000fe20008000000 */
[----:B------:R-:W-:Y:S01]  /*53b0*/  UMOV UR26, UR58 ;  /* 0x0000003a001a7c82 */ /* 0x000fe20008000000 */
[----:B0-----:R-:W-:Y:S01]  /*53c0*/  UIADD3 UR8, UR18, 0x1e100, URZ ;  /* 0x0001e10012087890 */ /* 0x001fe2000fffe03f */
[----:B------:R1:W-:Y:S01]  /*53d0*/  UTMALDG.3D [UR48], [UR30], desc[UR6] ;  /* 0x000006301e0075b4 */ /* 0x0003e20008011000 */
[----:B------:R-:W-:Y:S01]  /*53e0*/  UMOV UR17, UR9 ;  /* 0x0000000900117c82 */ /* 0x000fe20008000000 */
[----:B------:R-:W-:Y:S01]  /*53f0*/  UMOV UR19, UR35 ;  /* 0x0000002300137c82 */ /* 0x000fe20008000000 */
[----:B------:R-:W-:Y:S01]  /*5400*/  UMOV UR20, UR12 ;  /* 0x0000000c00147c82 */ /* 0x000fe20008000000 */
[----:B------:R-:W-:Y:S01]  /*5410*/  UMOV UR18, UR50 ;  /* 0x0000003200127c82 */ /* 0x000fe20008000000 */
[----:B------:R-:W-:Y:S01]  /*5420*/  UMOV UR11, UR35 ;  /* 0x00000023000b7c82 */ /* 0x000fe20008000000 */
[----:B------:R-:W-:Y:S01]  /*5430*/  UMOV UR10, UR42 ;  /* 0x0000002a000a7c82 */ /* 0x000fe20008000000 */
[----:B------:R1:W-:Y:S01]  /*5440*/  UTMALDG.3D [UR40], [UR30], desc[UR6] ;  /* 0x000006281e0075b4 */ /* 0x0003e20008011000 */
[----:B------:R1:W-:Y:S01]  /*5450*/  UTMALDG.3D [UR32], [UR4], desc[UR6] ;  /* 0x00000620040075b4 */ /* 0x0003e20008011000 */
[----:B------:R1:W-:Y:S01]  /*5460*/  UTMALDG.3D [UR24], [UR4], desc[UR6] ;  /* 0x00000618040075b4 */ /* 0x0003e20008011000 */
[----:B------:R1:W-:Y:S01]  /*5470*/  UTMALDG.3D [UR16], [UR4], desc[UR6] ;  /* 0x00000610040075b4 */ /* 0x0003e20008011000 */
[----:B------:R1:W-:Y:S02]  /*5480*/  UTMALDG.3D [UR8], [UR4], desc[UR6] ;  /* 0x00000608040075b4 */ /* 0x0003e40008011000 */
[----:B-1----:R-:W-:Y:S05]  /*5490*/  @P3 BRA `(.L_x_106) ;  /* 0xfffffff800c83947 */ /* 0x002fea000383ffff */
.L_x_102:
[----:B------:R-:W-:Y:S05]  /*54a0*/  BSYNC B1 ;  /* 0x0000000000017941 */ /* 0x000fea0003800000 */
.L_x_101:
[----:B------:R-:W2:Y:S01]  /*54b0*/  LDL.64 R20, [R1] ;  /* 0x0000000001147983 */ /* 0x000ea20000100a00 */
[----:B------:R-:W-:Y:S01]  /*54c0*/  LOP3.LUT P4, RZ, R10, 0xff, RZ, 0xc0, !PT ;  /* 0x000000ff0aff7812 */ /* 0x000fe2000788c0ff */
[----:B------:R-:W-:Y:S01]  /*54d0*/  VIADD R7, R8, UR37 ;  /* 0x0000002508077c36 */ /* 0x000fe20008000000 */
[----:B------:R-:W-:Y:S01]  /*54e0*/  ULDC.64 UR4, c[0x0][0x650] ;  /* 0x0001940000047ab9 */ /* 0x000fe20000000a00 */
[----:B------:R-:W-:Y:S01]  /*54f0*/  IMAD.U32 R8, RZ, RZ, UR37 ;  /* 0x00000025ff087e24 */ /* 0x000fe2000f8e00ff */
[----:B------:R-:W-:Y:S01]  /*5500*/  UISETP.GE.U32.AND UP0, UPT, UR37, 0x3, UPT ;  /* 0x000000032500788c */ /* 0x000fe2000bf06070 */
[----:B------:R-:W-:Y:S01]  /*5510*/  BSSY B1, `(.L_x_107) ;  /* 0x000006b000017945 */ /* 0x000fe20003800000 */
[----:B------:R-:W-:Y:S01]  /*5520*/  ISETP.GT.U32.AND P1, PT, R7, 0x2, PT ;  /* 0x000000020700780c */ /* 0x000fe20003f24070 */
[----:B------:R-:W-:Y:S01]  /*5530*/  IMAD.MOV.U32 R22, RZ, RZ, -0x1 ;  /* 0xffffffffff167424 */ /* 0x000fe200078e00ff */
[----:B------:R-:W-:Y:S01]  /*5540*/  PRMT R10, RZ, 0x7610, R10 ;  /* 0x00007610ff0a7816 */ /* 0x000fe2000000000a */
[----:B------:R-:W-:Y:S01]  /*5550*/  IMAD.MOV.U32 R18, RZ, RZ, -0x1 ;  /* 0xffffffffff127424 */ /* 0x000fe200078e00ff */
[----:B------:R-:W-:Y:S01]  /*5560*/  ISETP.LT.U32.AND P1, PT, R8, 0x3, P1 ;  /* 0x000000030800780c */ /* 0x000fe20000f21070 */
[----:B------:R-:W-:Y:S01]  /*5570*/  IMAD.MOV.U32 R19, RZ, RZ, -0x1 ;  /* 0xffffffffff137424 */ /* 0x000fe200078e00ff */
[----:B------:R-:W-:Y:S01]  /*5580*/  PLOP3.LUT P3, PT, PT, PT, UP0, 0x80, 0x0 ;  /* 0x000000000000781c */ /* 0x000fe20003f6f008 */
[----:B------:R-:W0:Y:S01]  /*5590*/  @P4 S2R R5, SR_CgaCtaId ;  /* 0x0000000000054919 */ /* 0x000e220000008800 */
[----:B------:R-:W-:-:S04]  /*55a0*/  @P4 MOV R4, 0x400 ;  /* 0x0000040000044802 */ /* 0x000fc80000000f00 */
[----:B0-----:R-:W-:Y:S01]  /*55b0*/  @P4 LEA R6, R5, R4, 0x18 ;  /* 0x0000000405064211 */ /* 0x001fe200078ec0ff */
[----:B------:R-:W-:Y:S01]  /*55c0*/  IMAD.WIDE.U32 R4, R7, -0x55555555, RZ ;  /* 0xaaaaaaab07047825 */ /* 0x000fe200078e00ff */
[----:B------:R-:W-:Y:S02]  /*55d0*/  SEL R4, RZ, 0x1, !P1 ;  /* 0x00000001ff047807 */ /* 0x000fe40004800000 */
[----:B------:R0:W-:Y:S02]  /*55e0*/  @P4 SYNCS.ARRIVE.TRANS64.A1T0 RZ, [R6+URZ+0x68], RZ ;  /* 0x000068ff06ff49a7 */ /* 0x0001e4000810003f */
[----:B------:R-:W-:Y:S02]  /*55f0*/  LOP3.LUT R3, R3, R4, RZ, 0x3c, !PT ;  /* 0x0000000403037212 */ /* 0x000fe400078e3cff */
[----:B------:R-:W-:Y:S02]  /*5600*/  PRMT R4, RZ, 0x7610, R4 ;  /* 0x00007610ff047816 */ /* 0x000fe40000000004 */
[----:B0-----:R-:W-:-:S04]  /*5610*/  SHF.R.U32.HI R6, RZ, 0x1, R5 ;  /* 0x00000001ff067819 */ /* 0x001fc80000011605 */
[----:B------:R-:W-:Y:S01]  /*5620*/  @P3 LOP3.LUT R3, R3, 0x1, R6, 0x78, !PT ;  /* 0x0000000103033812 */ /* 0x000fe200078e7806 */
[----:B------:R-:W-:Y:S01]  /*5630*/  IMAD R8, R6, -0x3, R7 ;  /* 0xfffffffd06087824 */ /* 0x000fe200078e0207 */
[----:B--2---:R-:W-:-:S04]  /*5640*/  IADD3 R16, P4, R16, R20, RZ ;  /* 0x0000001410107210 */ /* 0x004fc80007f9e0ff */
[----:B------:R-:W-:Y:S01]  /*5650*/  ISETP.GE.U32.AND P1, PT, R16, UR4, PT ;  /* 0x0000000410007c0c */ /* 0x000fe2000bf26070 */
[----:B------:R-:W-:-:S05]  /*5660*/  IMAD.X R17, R17, 0x1, R0, P4 ;  /* 0x0000000111117824 */ /* 0x000fca00020e0600 */
[----:B------:R-:W-:-:S13]  /*5670*/  ISETP.GE.U32.AND.EX P1, PT, R17, UR5, PT, P1 ;  /* 0x0000000511007c0c */ /* 0x000fda000bf26110 */
[----:B------:R-:W-:Y:S05]  /*5680*/  @P1 BRA `(.L_x_108) ;  /* 0x00000004004c1947 */ /* 0x000fea0003800000 */
[----:B------:R-:W0:Y:S01]  /*5690*/  S2R R12, SR_CTAID.X ;  /* 0x00000000000c7919 */ /* 0x000e220000002500 */
[----:B------:R-:W-:Y:S01]  /*56a0*/  ULDC.64 UR4, c[0x0][0x628] ;  /* 0x00018a0000047ab9 */ /* 0x000fe20000000a00 */
[----:B------:R-:W1:Y:S01]  /*56b0*/  LDC R13, c[0x0][0x144] ;  /* 0x00005100ff0d7b82 */ /* 0x000e620000000800 */
[----:B------:R-:W-:Y:S01]  /*56c0*/  ISETP.NE.U32.AND P1, PT, RZ, UR4, PT ;  /* 0x00000004ff007c0c */ /* 0x000fe2000bf25070 */
[----:B------:R-:W2:Y:S01]  /*56d0*/  S2R R11, SR_CTAID.Y ;  /* 0x00000000000b7919 */ /* 0x000ea20000002600 */
[----:B------:R-:W-:Y:S01]  /*56e0*/  ULDC UR6, c[0x0][0x150] ;  /* 0x0000540000067ab9 */ /* 0x000fe20000000800 */
[----:B------:R-:W-:Y:S01]  /*56f0*/  ULDC UR7, c[0x0][0x630] ;  /* 0x00018c0000077ab9 */ /* 0x000fe20000000800 */
[----:B------:R-:W-:Y:S01]  /*5700*/  ISETP.NE.AND.EX P1, PT, RZ, UR5, PT, P1 ;  /* 0x00000005ff007c0c */ /* 0x000fe2000bf25310 */
[----:B------:R-:W-:Y:S01]  /*5710*/  IMAD.MOV.U32 R4, RZ, RZ, R16 ;  /* 0x000000ffff047224 */ /* 0x000fe200078e0010 */
[----:B0-----:R-:W-:-:S05]  /*5720*/  I2FP.F32.U32 R5, R12 ;  /* 0x0000000c00057245 */ /* 0x001fca0000201000 */
[----:B------:R-:W-:Y:S01]  /*5730*/  FMUL R14, R5, UR6 ;  /* 0x00000006050e7c20 */ /* 0x000fe20008400000 */
[----:B------:R-:W-:-:S05]  /*5740*/  IMAD.MOV.U32 R5, RZ, RZ, R17 ;  /* 0x000000ffff057224 */ /* 0x000fca00078e0011 */
[----:B--2---:R-:W-:Y:S05]  /*5750*/  @!P1 BRA `(.L_x_109) ;  /* 0x0000000000289947 */ /* 0x004fea0003800000 */
[----:B------:R-:W-:Y:S02]  /*5760*/  ULDC UR6, c[0x0][0x634] ;  /* 0x00018d0000067ab9 */ /* 0x000fe40000000800 */
[----:B------:R-:W-:-:S05]  /*5770*/  IADD3 R5, P1, R16, UR6, RZ ;  /* 0x0000000610057c10 */ /* 0x000fca000ff3e0ff */
[----:B------:R-:W-:-:S04]  /*5780*/  IMAD.X R15, RZ, RZ, R17, P1 ;  /* 0x000000ffff0f7224 */ /* 0x000fc800008e0611 */
[----:B------:R-:W-:-:S04]  /*5790*/  IMAD.WIDE.U32 R6, R15, UR4, RZ ;  /* 0x000000040f067c25 */ /* 0x000fc8000f8e00ff */
[----:B------:R-:W-:-:S04]  /*57a0*/  IMAD.WIDE.U32 R6, P1, R5, UR5, R6 ;  /* 0x0000000505067c25 */ /* 0x000fc8000f820006 */
[----:B------:R-:W-:-:S04]  /*57b0*/  IMAD.WIDE.U32 R4, R5, UR4, RZ ;  /* 0x0000000405047c25 */ /* 0x000fc8000f8e00ff */
[----:B------:R-:W-:Y:S01]  /*57c0*/  IMAD.MOV.U32 R4, RZ, RZ, R7 ;  /* 0x000000ffff047224 */ /* 0x000fe200078e0007 */
[----:B------:R-:W-:Y:S01]  /*57d0*/  IADD3 RZ, P3, R5, R6, RZ ;  /* 0x0000000605ff7210 */ /* 0x000fe20007f7e0ff */
[----:B------:R-:W-:-:S04]  /*57e0*/  IMAD.X R5, RZ, RZ, RZ, P1 ;  /* 0x000000ffff057224 */ /* 0x000fc800008e06ff */
[----:B------:R-:W-:-:S08]  /*57f0*/  IMAD.WIDE.U32.X R4, R15, UR5, R4, P3 ;  /* 0x000000050f047c25 */ /* 0x000fd000098e0404 */
.L_x_109:
[--C-:B------:R-:W-:Y:S01]  /*5800*/  SHF.R.U64 R19, R4, UR7, R5.reuse ;  /* 0x0000000704137c19 */ /* 0x100fe20008001205 */
[----:B------:R-:W0:Y:S01]  /*5810*/  F2I.U32.TRUNC.NTZ R14, R14 ;  /* 0x0000000e000e7305 */ /* 0x000e22000020f000 */
[----:B------:R-:W-:Y:S01]  /*5820*/  SHF.R.U32.HI R4, RZ, UR7, R5 ;  /* 0x00000007ff047c19 */ /* 0x000fe20008011605 */
[----:B------:R-:W-:Y:S01]  /*5830*/  ULDC.64 UR4, c[0x0][0x620] ;  /* 0x0001880000047ab9 */ /* 0x000fe20000000a00 */
[----:B------:R-:W-:Y:S01]  /*5840*/  IADD3 R7, P1, RZ, -R19, RZ ;  /* 0x80000013ff077210 */ /* 0x000fe20007f3e0ff */
[----:B------:R-:W-:Y:S01]  /*5850*/  ULDC.64 UR6, c[0x0][0x640] ;  /* 0x0001900000067ab9 */ /* 0x000fe20000000a00 */
[----:B------:R-:W2:Y:S03]  /*5860*/  LDC R18, c[0x0][0x148] ;  /* 0x00005200ff127b82 */ /* 0x000ea60000000800 */
[----:B------:R-:W-:Y:S01]  /*5870*/  IMAD.X R4, RZ, RZ, ~R4, P1 ;  /* 0x000000ffff047224 */ /* 0x000fe200008e0e04 */
[----:B------:R-:W-:-:S03]  /*5880*/  ISETP.NE.U32.AND P1, PT, RZ, UR6, PT ;  /* 0x00000006ff007c0c */ /* 0x000fc6000bf25070 */
[----:B------:R-:W-:Y:S01]  /*5890*/  IMAD R6, R4, UR4, RZ ;  /* 0x0000000404067c24 */ /* 0x000fe2000f8e02ff */
[----:B------:R-:W-:Y:S01]  /*58a0*/  ISETP.NE.AND.EX P1, PT, RZ, UR7, PT, P1 ;  /* 0x00000007ff007c0c */ /* 0x000fe2000bf25310 */
[----:B------:R-:W-:Y:S01]  /*58b0*/  IMAD.WIDE.U32 R4, R7, UR4, R16 ;  /* 0x0000000407047c25 */ /* 0x000fe2000f8e0010 */
[----:B------:R-:W-:-:S03]  /*58c0*/  ULDC UR4, c[0x0][0x618] ;  /* 0x0001860000047ab9 */ /* 0x000fc60000000800 */
[----:B------:R-:W-:Y:S01]  /*58d0*/  IMAD R7, R7, UR5, R6 ;  /* 0x0000000507077c24 */ /* 0x000fe2000f8e0206 */
[----:B------:R-:W-:Y:S01]  /*58e0*/  ULDC UR5, c[0x0][0x154] ;  /* 0x0000550000057ab9 */ /* 0x000fe20000000800 */
[----:B0-----:R-:W-:Y:S02]  /*58f0*/  IMAD.MOV R6, RZ, RZ, -R14 ;  /* 0x000000ffff067224 */ /* 0x001fe400078e0a0e */
[----:B------:R-:W-:Y:S02]  /*5900*/  IMAD.IADD R5, R5, 0x1, R7 ;  /* 0x0000000105057824 */ /* 0x000fe400078e0207 */
[----:B-1----:R-:W-:Y:S01]  /*5910*/  IMAD R12, R13, R6, R12 ;  /* 0x000000060d0c7224 */ /* 0x002fe200078e020c */
[----:B------:R-:W-:Y:S02]  /*5920*/  I2FP.F32.U32 R6, R11 ;  /* 0x0000000b00067245 */ /* 0x000fe40000201000 */
[--C-:B------:R-:W-:Y:S02]  /*5930*/  SHF.R.U64 R13, R4, UR4, R5.reuse ;  /* 0x00000004040d7c19 */ /* 0x100fe40008001205 */
[----:B------:R-:W-:Y:S01]  /*5940*/  SHF.R.U32.HI R4, RZ, UR4, R5 ;  /* 0x00000004ff047c19 */ /* 0x000fe20008011605 */
[----:B------:R-:W-:Y:S01]  /*5950*/  FMUL R6, R6, UR5 ;  /* 0x0000000506067c20 */ /* 0x000fe20008400000 */
[----:B------:R-:W-:-:S02]  /*5960*/  ULDC UR4, c[0x0][0x608] ;  /* 0x0001820000047ab9 */ /* 0x000fc40000000800 */
[--C-:B------:R-:W-:Y:S01]  /*5970*/  SHF.R.U64 R15, R13, UR4, R4.reuse ;  /* 0x000000040d0f7c19 */ /* 0x100fe20008001204 */
[----:B------:R0:W1:Y:S01]  /*5980*/  F2I.U32.TRUNC.NTZ R20, R6 ;  /* 0x0000000600147305 */ /* 0x000062000020f000 */
[----:B------:R-:W-:Y:S01]  /*5990*/  SHF.R.U32.HI R4, RZ, UR4, R4 ;  /* 0x00000004ff047c19 */ /* 0x000fe20008011604 */
[----:B------:R-:W-:-:S03]  /*59a0*/  ULDC UR4, c[0x0][0x658] ;  /* 0x0001960000047ab9 */ /* 0x000fc60000000800 */
[--C-:B------:R-:W-:Y:S02]  /*59b0*/  SHF.R.U64 R14, R15, UR4, R4.reuse ;  /* 0x000000040f0e7c19 */ /* 0x100fe40008001204 */
[----:B------:R-:W-:-:S03]  /*59c0*/  SHF.R.U32.HI R21, RZ, UR4, R4 ;  /* 0x00000004ff157c19 */ /* 0x000fc60008011604 */
[----:B------:R-:W-:Y:S02]  /*59d0*/  IMAD.MOV.U32 R4, RZ, RZ, R14 ;  /* 0x000000ffff047224 */ /* 0x000fe400078e000e */
[----:B------:R-:W-:Y:S01]  /*59e0*/  IMAD.MOV.U32 R5, RZ, RZ, R21 ;  /* 0x000000ffff057224 */ /* 0x000fe200078e0015 */
[----:B0-----:R-:W-:Y:S06]  /*59f0*/  @!P1 BRA `(.L_x_110) ;  /* 0x0000000000289947 */ /* 0x001fec0003800000 */
        /* <DEDUP_REMOVED lines=10> */
.L_x_110:
[----:B------:R-:W-:Y:S01]  /*5aa0*/  ISETP.NE.AND P1, PT, R2, 0x1, PT ;  /* 0x000000010200780c */ /* 0x000fe20003f25270 */
[----:B------:R-:W-:Y:S01]  /*5ab0*/  ULDC UR4, c[0x0][0x648] ;  /* 0x0001920000047ab9 */ /* 0x000fe20000000800 */
[----:B------:R-:W-:Y:S01]  /*5ac0*/  LOP3.LUT R15, R15, UR22, RZ, 0xc0, !PT ;  /* 0x000000160f0f7c12 */ /* 0x000fe2000f8ec0ff */
[----:B-1----:R-:W-:Y:S01]  /*5ad0*/  IMAD.MOV R20, RZ, RZ, -R20 ;  /* 0x000000ffff147224 */ /* 0x002fe200078e0a14 */
[----:B------:R-:W-:Y:S01]  /*5ae0*/  SHF.R.U64 R4, R4, UR4, R5 ;  /* 0x0000000404047c19 */ /* 0x000fe20008001205 */
[----:B------:R-:W-:Y:S01]  /*5af0*/  ULDC UR4, c[0x0][0x638] ;  /* 0x00018e0000047ab9 */ /* 0x000fe20000000800 */
[----:B------:R-:W-:Y:S01]  /*5b00*/  LOP3.LUT R13, R13, UR13, RZ, 0xc0, !PT ;  /* 0x0000000d0d0d7c12 */ /* 0x000fe2000f8ec0ff */
[----:B------:R-:W-:Y:S02]  /*5b10*/  ULDC UR5, c[0x0][0x610] ;  /* 0x0001840000057ab9 */ /* 0x000fe40000000800 */
[----:B------:R-:W-:Y:S02]  /*5b20*/  IMAD.MOV R5, RZ, RZ, -R4 ;  /* 0x000000ffff057224 */ /* 0x000fe400078e0a04 */
[----:B------:R-:W-:-:S02]  /*5b30*/  IMAD R15, R4, UR21, R15 ;  /* 0x00000015040f7c24 */ /* 0x000fc4000f8e020f */
[----:B--2---:R-:W-:Y:S02]  /*5b40*/  @P1 IMAD R12, R18, R20, R11 ;  /* 0x00000014120c1224 */ /* 0x004fe400078e020b */
[----:B------:R-:W-:Y:S01]  /*5b50*/  IMAD R14, R5, UR4, R14 ;  /* 0x00000004050e7c24 */ /* 0x000fe2000f8e020e */
[----:B------:R-:W-:Y:S01]  /*5b60*/  ULDC UR4, c[0x0][0x600] ;  /* 0x0001800000047ab9 */ /* 0x000fe20000000800 */
[----:B------:R-:W-:Y:S02]  /*5b70*/  IMAD R12, R15, UR5, R12 ;  /* 0x000000050f0c7c24 */ /* 0x000fe4000f8e020c */
[----:B------:R-:W-:Y:S02]  /*5b80*/  IMAD R5, R14, UR4, R13 ;  /* 0x000000040e057c24 */ /* 0x000fe4000f8e020d */
[----:B------:R-:W-:-:S03]  /*5b90*/  IMAD.MOV.U32 R4, RZ, RZ, 0x1 ;  /* 0x00000001ff047424 */ /* 0x000fc600078e00ff */
[----:B------:R-:W-:Y:S02]  /*5ba0*/  SEL R18, R5, R12, !P1 ;  /* 0x0000000c05127207 */ /* 0x000fe40004800000 */
[----:B------:R-:W-:-:S07]  /*5bb0*/  SEL R22, R12, R5, !P1 ;  /* 0x000000050c167207 */ /* 0x000fce0004800000 */
.L_x_108:
[----:B------:R-:W-:Y:S05]  /*5bc0*/  BSYNC B1 ;  /* 0x0000000000017941 */ /* 0x000fea0003800000 */
.L_x_107:
[----:B------:R-:W-:-:S13]  /*5bd0*/  LOP3.LUT P1, RZ, R4, 0xff, RZ, 0xc0, !PT ;  /* 0x000000ff04ff7812 */ /* 0x000fda000782c0ff */
[----:B------:R-:W-:Y:S05]  /*5be0*/  @P1 BRA `(.L_x_111) ;  /* 0xfffffff000c01947 */ /* 0x000fea000383ffff */
[----:B------:R-:W-:Y:S05]  /*5bf0*/  BSYNC B0 ;  /* 0x0000000000007941 */ /* 0x000fea0003800000 */
.L_x_99:
[----:B------:R-:W-:-:S03]  /*5c00*/  UMOV UR4, 0xffffffff ;  /* 0xffffffff00047882 */ /* 0x000fc60000000000 */
[----:B------:R-:W-:Y:S05]  /*5c10*/  BRA.DIV UR4, `(.L_x_112) ;  /* 0x0000000604247947 */ /* 0x000fea000b800000 */
[----:B------:R-:W-:-:S13]  /*5c20*/  ELECT P6, URZ, PT ;  /* 0x00000000003f782f */ /* 0x000fda00038c0000 */
.L_x_127:
[----:B------:R-:W-:Y:S04]  /*5c30*/  BSSY B0, `(.L_x_113) ;  /* 0x0000022000007945 */ /* 0x000fe80003800000 */
[----:B------:R-:W-:Y:S05]  /*5c40*/  @!P6 BRA `(.L_x_114) ;  /* 0x000000000080e947 */ /* 0x000fea0003800000 */
[----:B------:R-:W-:-:S04]  /*5c50*/  LOP3.LUT R23, R23, 0x2, RZ, 0xfc, !PT ;  /* 0x0000000217177812 */ /* 0x000fc800078efcff */
[----:B------:R-:W-:-:S13]  /*5c60*/  ISETP.NE.AND P0, PT, R23, 0x3, PT ;  /* 0x000000031700780c */ /* 0x000fda0003f05270 */
[----:B------:R-:W-:Y:S05]  /*5c70*/  @!P0 BRA `(.L_x_115) ;  /* 0x0000000000048947 */ /* 0x000fea0003800000 */
[----:B------:R-:W-:Y:S01]  /*5c80*/  BPT.TRAP 0x1 ;  /* 0x000000040000795c */ /* 0x000fe20000300000 */
.L_x_115:
[----:B------:R-:W0:Y:S01]  /*5c90*/  S2R R5, SR_CgaCtaId ;  /* 0x0000000000057919 */ /* 0x000e220000008800 */
[----:B------:R-:W-:Y:S02]  /*5ca0*/  MOV R0, 0x400 ;  /* 0x0000040000007802 */ /* 0x000fe40000000f00 */
[----:B------:R-:W-:Y:S02]  /*5cb0*/  SHF.L.U32 R2, R3, 0x1f, RZ ;  /* 0x0000001f03027819 */ /* 0x000fe400000006ff */
[----:B0-----:R-:W-:-:S05]  /*5cc0*/  LEA R5, R5, R0, 0x18 ;  /* 0x0000000005057211 */ /* 0x001fca00078ec0ff */
[----:B------:R-:W-:-:S04]  /*5cd0*/  VIADD R5, R5, 0x18 ;  /* 0x0000001805057836 */ /* 0x000fc80000000000 */
[C---:B------:R-:W-:Y:S02]  /*5ce0*/  IMAD R7, R8.reuse, 0x8, R5 ;  /* 0x0000000808077824 */ /* 0x040fe400078e0205 */
[----:B------:R-:W-:Y:S02]  /*5cf0*/  VIADD R8, R8, 0x1 ;  /* 0x0000000108087836 */ /* 0x000fe40000000000 */
[----:B------:R-:W0:Y:S03]  /*5d00*/  SYNCS.PHASECHK.TRANS64.TRYWAIT P0, [R7+URZ], R2 ;  /* 0x00000002070075a7 */ /* 0x000e26000800017f */
[----:B------:R-:W-:-:S04]  /*5d10*/  ISETP.NE.AND P1, PT, R8, 0x3, PT ;  /* 0x000000030800780c */ /* 0x000fc80003f25270 */
[----:B------:R-:W-:Y:S02]  /*5d20*/  SEL R0, RZ, 0x1, P1 ;  /* 0x00000001ff007807 */ /* 0x000fe40000800000 */
[----:B------:R-:W-:Y:S02]  /*5d30*/  SEL R8, R8, RZ, P1 ;  /* 0x000000ff08087207 */ /* 0x000fe40000800000 */
[----:B------:R-:W-:-:S03]  /*5d40*/  LOP3.LUT R9, R3, R0, RZ, 0x3c, !PT ;  /* 0x0000000003097212 */ /* 0x000fc600078e3cff */
[----:B------:R-:W-:Y:S01]  /*5d50*/  IMAD R4, R8, 0x8, R5 ;  /* 0x0000000808047824 */ /* 0x000fe200078e0205 */
[----:B------:R-:W-:Y:S01]  /*5d60*/  SHF.L.U32 R3, R9, 0x1f, RZ ;  /* 0x0000001f09037819 */ /* 0x000fe200000006ff */
[----:B0-----:R-:W-:Y:S06]  /*5d70*/  @!P0 BRA `(.L_x_116) ;  /* 0x0000000000ec8947 */ /* 0x001fec0003800000 */
.L_x_128:
[----:B------:R-:W1:Y:S01]  /*5d80*/  SYNCS.PHASECHK.TRANS64.TRYWAIT P0, [R4+URZ], R3 ;  /* 0x00000003040075a7 */ /* 0x000e62000800017f */
[----:B------:R-:W-:-:S05]  /*5d90*/  VIADD R0, R8, 0x1 ;  /* 0x0000000108007836 */ /* 0x000fca0000000000 */
[----:B------:R-:W-:-:S04]  /*5da0*/  ISETP.NE.AND P1, PT, R0, 0x3, PT ;  /* 0x000000030000780c */ /* 0x000fc80003f25270 */
[----:B0-----:R-:W-:Y:S02]  /*5db0*/  SEL R2, RZ, 0x1, P1 ;  /* 0x00000001ff027807 */ /* 0x001fe40000800000 */
[----:B------:R-:W-:Y:S02]  /*5dc0*/  SEL R0, R0, RZ, P1 ;  /* 0x000000ff00007207 */ /* 0x000fe40000800000 */
[----:B------:R-:W-:Y:S01]  /*5dd0*/  LOP3.LUT R2, R9, R2, RZ, 0x3c, !PT ;  /* 0x0000000209027212 */ /* 0x000fe200078e3cff */
[----:B-1----:R-:W-:Y:S06]  /*5de0*/  @!P0 BRA `(.L_x_117) ;  /* 0x0000000000e48947 */ /* 0x002fec0003800000 */
.L_x_129:
[----:B------:R-:W-:Y:S01]  /*5df0*/  IMAD R5, R0, 0x8, R5 ;  /* 0x0000000800057824 */ /* 0x000fe200078e0205 */
[----:B------:R-:W-:-:S07]  /*5e00*/  SHF.L.U32 R0, R2, 0x1f, RZ ;  /* 0x0000001f02007819 */ /* 0x000fce00000006ff */
.L_x_118:
[----:B-1----:R1:W2:Y:S02]  /*5e10*/  SYNCS.PHASECHK.TRANS64.TRYWAIT P0, [R5+URZ], R0 ;  /* 0x00000000050075a7 */ /* 0x0022a4000800017f */
[----:B--2---:R-:W-:Y:S05]  /*5e20*/  @!P0 NANOSLEEP.SYNCS 0x989680 ;  /* 0x009896800000895d */ /* 0x004fea0003900000 */
[----:B------:R-:W2:Y:S02]  /*5e30*/  @!P0 SYNCS.PHASECHK.TRANS64 P0, [R5+URZ], R0 ;  /* 0x00000000050085a7 */ /* 0x000ea4000800007f */
[----:B--2---:R-:W-:Y:S05]  /*5e40*/  @!P0 BRA `(.L_x_118) ;  /* 0xfffffffc00f08947 */ /* 0x004fea000383ffff */
.L_x_114:
[----:B------:R-:W-:Y:S05]  /*5e50*/  BSYNC B0 ;  /* 0x0000000000007941 */ /* 0x000fea0003800000 */
.L_x_113:
[----:B------:R-:W-:Y:S05]  /*5e60*/  EXIT ;  /* 0x000000000000794d */ /* 0x000fea0003800000 */
.L_x_15:
[----:B0-----:R-:W-:-:S04]  /*5e70*/  IMAD.U32 R3, RZ, RZ, UR43 ;  /* 0x0000002bff037e24 */ /* 0x001fc8000f8e00ff */
[----:B------:R0:W1:Y:S03]  /*5e80*/  SYNCS.PHASECHK.TRANS64.TRYWAIT P0, [R3+URZ+-0x8], R0 ;  /* 0xfffff800030075a7 */ /* 0x000066000800017f */
[----:B-1----:R-:W-:Y:S05]  /*5e90*/  @!P0 NANOSLEEP.SYNCS 0x989680 ;  /* 0x009896800000895d */ /* 0x002fea0003900000 */
[----:B------:R-:W1:Y:S02]  /*5ea0*/  @!P0 SYNCS.PHASECHK.TRANS64 P0, [R3+URZ+-0x8], R0 ;  /* 0xfffff800030085a7 */ /* 0x000e64000800007f */
[----:B-1----:R-:W-:Y:S05]  /*5eb0*/  @!P0 BRA `(.L_x_15) ;  /* 0xfffffffc00ec8947 */ /* 0x002fea000383ffff */
[----:B------:R-:W-:Y:S05]  /*5ec0*/  BRA `(.L_x_119) ;  /* 0xffffffb400b87947 */ /* 0x000fea000383ffff */
.L_x_20:
[----:B-1----:R1:W2:Y:S02]  /*5ed0*/  SYNCS.PHASECHK.TRANS64.TRYWAIT P1, [R3+URZ], R0 ;  /* 0x00000000030075a7 */ /* 0x0022a4000802017f */
[----:B--2---:R-:W-:Y:S05]  /*5ee0*/  @!P1 NANOSLEEP.SYNCS 0x989680 ;  /* 0x009896800000995d */ /* 0x004fea0003900000 */
[----:B------:R-:W2:Y:S02]  /*5ef0*/  @!P1 SYNCS.PHASECHK.TRANS64 P1, [R3+URZ], R0 ;  /* 0x00000000030095a7 */ /* 0x000ea4000802007f */
[----:B--2---:R-:W-:Y:S05]  /*5f00*/  @!P1 BRA `(.L_x_20) ;  /* 0xfffffffc00f09947 */ /* 0x004fea000383ffff */
[----:B------:R-:W-:Y:S05]  /*5f10*/  BRA `(.L_x_19) ;  /* 0xffffffb800247947 */ /* 0x000fea000383ffff */
.L_x_25:
[----:B-1----:R-:W-:-:S04]  /*5f20*/  IMAD.U32 R4, RZ, RZ, UR6 ;  /* 0x00000006ff047e24 */ /* 0x002fc8000f8e00ff */
[----:B------:R1:W2:Y:S03]  /*5f30*/  SYNCS.PHASECHK.TRANS64.TRYWAIT P1, [R4+URZ], R3 ;  /* 0x00000003040075a7 */ /* 0x0002a6000802017f */
[----:B--2---:R-:W-:Y:S05]  /*5f40*/  @!P1 NANOSLEEP.SYNCS 0x989680 ;  /* 0x009896800000995d */ /* 0x004fea0003900000 */
[----:B------:R-:W2:Y:S02]  /*5f50*/  @!P1 SYNCS.PHASECHK.TRANS64 P1, [R4+URZ], R3 ;  /* 0x00000003040095a7 */ /* 0x000ea4000802007f */
[----:B--2---:R-:W-:Y:S05]  /*5f60*/  @!P1 BRA `(.L_x_25) ;  /* 0xfffffffc00ec9947 */ /* 0x004fea000383ffff */
[----:B------:R-:W-:Y:S05]  /*5f70*/  BRA `(.L_x_24) ;  /* 0xffffffc0002c7947 */ /* 0x000fea000383ffff */
.L_x_31:
[----:B0-----:R-:W-:-:S04]  /*5f80*/  IMAD.U32 R3, RZ, RZ, UR43 ;  /* 0x0000002bff037e24 */ /* 0x001fc8000f8e00ff */
[----:B------:R0:W1:Y:S03]  /*5f90*/  SYNCS.PHASECHK.TRANS64.TRYWAIT P0, [R3+URZ+0x8], R0 ;  /* 0x00000800030075a7 */ /* 0x000066000800017f */
[----:B-1----:R-:W-:Y:S05]  /*5fa0*/  @!P0 NANOSLEEP.SYNCS 0x989680 ;  /* 0x009896800000895d */ /* 0x002fea0003900000 */
[----:B------:R-:W1:Y:S02]  /*5fb0*/  @!P0 SYNCS.PHASECHK.TRANS64 P0, [R3+URZ+0x8], R0 ;  /* 0x00000800030085a7 */ /* 0x000e64000800007f */
[----:B-1----:R-:W-:Y:S05]  /*5fc0*/  @!P0 BRA `(.L_x_31) ;  /* 0xfffffffc00ec8947 */ /* 0x002fea000383ffff */
[----:B------:R-:W-:Y:S05]  /*5fd0*/  BRA `(.L_x_120) ;  /* 0xffffffc800a87947 */ /* 0x000fea000383ffff */
.L_x_100:
[----:B------:R-:W-:Y:S01]  /*5fe0*/  BSSY B1, `(.L_x_121) ;  /* 0x0000006000017945 */ /* 0x000fe20003800000 */
[----:B------:R-:W-:-:S07]  /*5ff0*/  IMAD.MOV.U32 R15, RZ, RZ, -0x1 ;  /* 0xffffffffff0f7424 */ /* 0x000fce00078e00ff */
[----:B-----5:R-:W-:Y:S05]  /*6000*/  WARPSYNC.COLLECTIVE R15, `(.L_x_122) ;  /* 0x000000000f0c7348 */ /* 0x020fea0003c00000 */
[----:B------:R-:W-:Y:S02]  /*6010*/  ELECT P6, UR62, PT ;  /* 0x00000000003e782f */ /* 0x000fe400038c0000 */
[----:B------:R-:W-:Y:S01]  /*6020*/  MOV R14, UR62 ;  /* 0x0000003e000e7c02 */ /* 0x000fe20008000f00 */
[----:B-----5:R-:W-:Y:S10]  /*6030*/  ENDCOLLECTIVE ;  /* 0x000000000000791b */ /* 0x020ff40003800000 */
.L_x_122:
[----:B------:R-:W-:Y:S05]  /*6040*/  BSYNC B1 ;  /* 0x0000000000017941 */ /* 0x000fea0003800000 */
.L_x_121:
[----:B------:R-:W-:Y:S05]  /*6050*/  BRA `(.L_x_123) ;  /* 0xffffffec00b07947 */ /* 0x000fea000383ffff */
.L_x_103:
[----:B-1----:R1:W2:Y:S02]  /*6060*/  SYNCS.PHASECHK.TRANS64.TRYWAIT P1, [R11+URZ+0x18], R6 ;  /* 0x000018060b0075a7 */ /* 0x0022a4000802017f */
[----:B--2---:R-:W-:Y:S05]  /*6070*/  @!P1 NANOSLEEP.SYNCS 0x989680 ;  /* 0x009896800000995d */ /* 0x004fea0003900000 */
[----:B------:R-:W2:Y:S02]  /*6080*/  @!P1 SYNCS.PHASECHK.TRANS64 P1, [R11+URZ+0x18], R6 ;  /* 0x000018060b0095a7 */ /* 0x000ea4000802007f */
[----:B--2---:R-:W-:Y:S05]  /*6090*/  @!P1 BRA `(.L_x_103) ;  /* 0xfffffffc00f09947 */ /* 0x004fea000383ffff */
[----:B------:R-:W-:Y:S05]  /*60a0*/  BRA `(.L_x_124) ;  /* 0xffffffec00e47947 */ /* 0x000fea000383ffff */
.L_x_112:
[----:B------:R-:W-:Y:S01]  /*60b0*/  BSSY B0, `(.L_x_125) ;  /* 0x0000006000007945 */ /* 0x000fe20003800000 */
[----:B------:R-:W-:-:S07]  /*60c0*/  IMAD.MOV.U32 R15, RZ, RZ, -0x1 ;  /* 0xffffffffff0f7424 */ /* 0x000fce00078e00ff */
[----:B-----5:R-:W-:Y:S05]  /*60d0*/  WARPSYNC.COLLECTIVE R15, `(.L_x_126) ;  /* 0x000000000f0c7348 */ /* 0x020fea0003c00000 */
[----:B------:R-:W-:Y:S02]  /*60e0*/  ELECT P6, UR62, PT ;  /* 0x00000000003e782f */ /* 0x000fe400038c0000 */
[----:B------:R-:W-:Y:S01]  /*60f0*/  MOV R14, UR62 ;  /* 0x0000003e000e7c02 */ /* 0x000fe20008000f00 */
[----:B-----5:R-:W-:Y:S10]  /*6100*/  ENDCOLLECTIVE ;  /* 0x000000000000791b */ /* 0x020ff40003800000 */
.L_x_126:
[----:B------:R-:W-:Y:S05]  /*6110*/  BSYNC B0 ;  /* 0x0000000000007941 */ /* 0x000fea0003800000 */
.L_x_125:
[----:B------:R-:W-:Y:S05]  /*6120*/  BRA `(.L_x_127) ;  /* 0xfffffff800c07947 */ /* 0x000fea000383ffff */
.L_x_116:
[----:B0-----:R0:W1:Y:S02]  /*6130*/  SYNCS.PHASECHK.TRANS64.TRYWAIT P0, [R7+URZ], R2 ;  /* 0x00000002070075a7 */ /* 0x001064000800017f */
[----:B-1----:R-:W-:Y:S05]  /*6140*/  @!P0 NANOSLEEP.SYNCS 0x989680 ;  /* 0x009896800000895d */ /* 0x002fea0003900000 */
[----:B------:R-:W1:Y:S02]  /*6150*/  @!P0 SYNCS.PHASECHK.TRANS64 P0, [R7+URZ], R2 ;  /* 0x00000002070085a7 */ /* 0x000e64000800007f */
[----:B-1----:R-:W-:Y:S05]  /*6160*/  @!P0 BRA `(.L_x_116) ;  /* 0xfffffffc00f08947 */ /* 0x002fea000383ffff */
[----:B------:R-:W-:Y:S05]  /*6170*/  BRA `(.L_x_128) ;  /* 0xfffffffc00007947 */ /* 0x000fea000383ffff */
.L_x_117:
[----:B0-----:R0:W1:Y:S02]  /*6180*/  SYNCS.PHASECHK.TRANS64.TRYWAIT P0, [R4+URZ], R3 ;  /* 0x00000003040075a7 */ /* 0x001064000800017f */
[----:B-1----:R-:W-:Y:S05]  /*6190*/  @!P0 NANOSLEEP.SYNCS 0x989680 ;  /* 0x009896800000895d */ /* 0x002fea0003900000 */
[----:B------:R-:W1:Y:S02]  /*61a0*/  @!P0 SYNCS.PHASECHK.TRANS64 P0, [R4+URZ], R3 ;  /* 0x00000003040085a7 */ /* 0x000e64000800007f */
[----:B-1----:R-:W-:Y:S05]  /*61b0*/  @!P0 BRA `(.L_x_117) ;  /* 0xfffffffc00f08947 */ /* 0x002fea000383ffff */
[----:B------:R-:W-:Y:S05]  /*61c0*/  BRA `(.L_x_129) ;  /* 0xfffffffc00087947 */ /* 0x000fea000383ffff */
.L_x_130:
[----:B------:R-:W-:-:S00]  /*61d0*/  BRA `(.L_x_130) ;  /* 0xfffffffc00fc7947 */ /* 0x000fc0000383ffff */
[----:B------:R-:W-:-:S00]  /*61e0*/  NOP ;  /* 0x0000000000007918 */ /* 0x000fc00000000000 */
        /* <DEDUP_REMOVED lines=9> */
.L_x_131:


//--------------------- .nv.global.init           --------------------------
	.section	.nv.global.init,"aw",@progbits
.nv.global.init:
	.type		$str$22,@object
	.size		$str$22,($str$23 - $str$22)
$str$22:
        /*0000*/ 	.byte	0x6b, 0x5f, 0x74, 0x69, 0x6c, 0x65, 0x5f, 0x63, 0x6f, 0x75, 0x6e, 0x74, 0x20, 0x3e, 0x3d, 0x20
        /*0010*/ 	.byte	0x31, 0x00
	.type		$str$23,@object
	.size		$str$23,(__unnamed_1 - $str$23)
$str$23:
        /*0012*/ 	.byte	0x2f, 0x74, 0x6d, 0x70, 0x2f, 0x63, 0x75, 0x74, 0x6c, 0x61, 0x73, 0x73, 0x5f, 0x73, 0x77, 0x65
        /*0022*/ 	.byte	0x65, 0x70, 0x5f, 0x73, 0x72, 0x63, 0x2f, 0x69, 0x6e, 0x63, 0x6c, 0x75, 0x64, 0x65, 0x2f, 0x63
        /*0032*/ 	.byte	0x75, 0x74, 0x6c, 0x61, 0x73, 0x73, 0x2f, 0x67, 0x65, 0x6d, 0x6d, 0x2f, 0x63, 0x6f, 0x6c, 0x6c
        /*0042*/ 	.byte	0x65, 0x63, 0x74, 0x69, 0x76, 0x65, 0x2f, 0x73, 0x6d, 0x39, 0x30, 0x5f, 0x6d, 0x6d, 0x61, 0x5f
        /*0052*/ 	.byte	0x74, 0x6d, 0x61, 0x5f, 0x67, 0x6d, 0x6d, 0x61, 0x5f, 0x73, 0x73, 0x5f, 0x77, 0x61, 0x72, 0x70
        /*0062*/ 	.byte	0x73, 0x70, 0x65, 0x63, 0x69, 0x61, 0x6c, 0x69, 0x7a, 0x65, 0x64, 0x2e, 0x68, 0x70, 0x70, 0x00
	.type		__unnamed_1,@object
	.size		__unnamed_1,(.L_0 - __unnamed_1)
__unnamed_1:
        /*0072*/ 	.byte	0x76, 0x6f, 0x69, 0x64, 0x20, 0x63, 0x75, 0x74, 0x6c, 0x61, 0x73, 0x73, 0x3a, 0x3a, 0x67, 0x65
        /* <DEDUP_REMOVED lines=174> */
        /*0b62*/ 	.byte	0x65, 0x3a, 0x3a, 0x69, 0x64, 0x65, 0x6e, 0x74, 0x69, 0x74, 0x79, 0x5d, 0x00
.L_0:


//--------------------- .nv.shared._ZN7cutlass13device_kernelINS_4gemm6kernel13GemmUniversalIN4cute5tupleIJiiiiEEENS1_10collective13CollectiveMmaINS1_34MainloopSm90TmaGmmaWarpSpecializedILi3ENS5_IJNS4_1CILi1EEESB_SB_EEENS1_32KernelTmaWarpSpecializedPingpongEEENS5_IJNSA_ILi64EEESF_NSA_ILi128EEEEEEfNS5_IJlSB_lEEEfSI_NS4_8TiledMMAINS4_8MMA_AtomIJNS4_4SM904GMMA29MMA_64x64x8_F32TF32TF32_SS_TNILNSM_7ScaleInE1ELSO_1EEEEEENS4_6LayoutISC_NS5_IJNSA_ILi0EEESS_SS_EEEEENS5_IJNS4_10UnderscoreESV_SV_EEEEENS4_13SM90_TMA_LOADENS4_14ComposedLayoutINS4_7SwizzleILi3ELi4ELi3EEENS4_18smem_ptr_flag_bitsILi32EEENSR_INS5_IJNSA_ILi8EEENSA_ILi32EEEEEENS5_IJS15_SB_EEEEEEEvNS4_8identityESY_S19_vS1A_EENS_8epilogue10collective6detail29Sm90TmaWarpSpecializedAdapterINS1D_15DefaultEpilogueIfSI_SI_NS1C_6thread17LinearCombinationIfLi1EffLNS1H_9ScaleType4KindE0ELNS_15FloatRoundStyleE2EfEENS1_15EpilogueDefaultEEEEEvvEEEEvNT_6ParamsE --------------------------
	.section	.nv.shared._ZN7cutlass13device_kernelINS_4gemm6kernel13GemmUniversalIN4cute5tupleIJiiiiEEENS1_10collective13CollectiveMmaINS1_34MainloopSm90TmaGmmaWarpSpecializedILi3ENS5_IJNS4_1CILi1EEESB_SB_EEENS1_32KernelTmaWarpSpecializedPingpongEEENS5_IJNSA_ILi64EEESF_NSA_ILi128EEEEEEfNS5_IJlSB_lEEEfSI_NS4_8TiledMMAINS4_8MMA_AtomIJNS4_4SM904GMMA29MMA_64x64x8_F32TF32TF32_SS_TNILNSM_7ScaleInE1ELSO_1EEEEEENS4_6LayoutISC_NS5_IJNSA_ILi0EEESS_SS_EEEEENS5_IJNS4_10UnderscoreESV_SV_EEEEENS4_13SM90_TMA_LOADENS4_14ComposedLayoutINS4_7SwizzleILi3ELi4ELi3EEENS4_18smem_ptr_flag_bitsILi32EEENSR_INS5_IJNSA_ILi8EEENSA_ILi32EEEEEENS5_IJS15_SB_EEEEEEEvNS4_8identityESY_S19_vS1A_EENS_8epilogue10collective6detail29Sm90TmaWarpSpecializedAdapterINS1D_15DefaultEpilogueIfSI_SI_NS1C_6thread17LinearCombinationIfLi1EffLNS1H_9ScaleType4KindE0ELNS_15FloatRoundStyleE2EfEENS1_15EpilogueDefaultEEEEEvvEEEEvNT_6ParamsE,"aw",@nobits
	.sectionflags	@""
	.align	16
	.zero		1024


//--------------------- .nv.shared.reserved.0     --------------------------
	.section	.nv.shared.reserved.0,"aw",@nobits
	.weak		__nv_reservedSMEM_offset_0_alias
	.size		__nv_reservedSMEM_offset_0_alias, 0, 0
	.other		__nv_reservedSMEM_offset_0_alias,@"STO_CUDA_RESERVED_SHARED STV_DEFAULT"
__nv_reservedSMEM_offset_0_alias:
	.zero		0


//--------------------- .nv.global                --------------------------
	.section	.nv.global,"aw",@nobits
.nv.global:
	.type		_ZN40_INTERNAL_d36440b2_4_k_cu_9b0d4045_159954cute1_E,@object
	.size		_ZN40_INTERNAL_d36440b2_4_k_cu_9b0d4045_159954cute1_E,(_ZN40_INTERNAL_d36440b2_4_k_cu_9b0d4045_159954cuda3std3__45__cpo6cbeginE - _ZN40_INTERNAL_d36440b2_4_k_cu_9b0d4045_159954cute1_E)
_ZN40_INTERNAL_d36440b2_4_k_cu_9b0d4045_159954cute1_E:
	.zero		1
	.type		_ZN40_INTERNAL_d36440b2_4_k_cu_9b0d4045_159954cuda3std3__45__cpo6cbeginE,@object
	.size		_ZN40_INTERNAL_d36440b2_4_k_cu_9b0d4045_159954cuda3std3__45__cpo6cbeginE,(_ZN40_INTERNAL_d36440b2_4_k_cu_9b0d4045_159954cuda3std3__48in_placeE - _ZN40_INTERNAL_d36440b2_4_k_cu_9b0d4045_159954cuda3std3__45__cpo6cbeginE)
_ZN40_INTERNAL_d36440b2_4_k_cu_9b0d4045_159954cuda3std3__45__cpo6cbeginE:
	.zero		1
	.type		_ZN40_INTERNAL_d36440b2_4_k_cu_9b0d4045_159954cuda3std3__48in_placeE,@object
	.size		_ZN40_INTERNAL_d36440b2_4_k_cu_9b0d4045_159954cuda3std3__48in_placeE,(_ZN40_INTERNAL_d36440b2_4_k_cu_9b0d4045_159954cuda3std6ranges3__45__cpo9iter_moveE - _ZN40_INTERNAL_d36440b2_4_k_cu_9b0d4045_159954cuda3std3__48in_placeE)
_ZN40_INTERNAL_d36440b2_4_k_cu_9b0d4045_159954cuda3std3__48in_placeE:
	.zero		1
	.type		_ZN40_INTERNAL_d36440b2_4_k_cu_9b0d4045_159954cuda3std6ranges3__45__cpo9iter_moveE,@object
	.size		_ZN40_INTERNAL_d36440b2_4_k_cu_9b0d4045_159954cuda3std6ranges3__45__cpo9iter_moveE,(_ZN40_INTERNAL_d36440b2_4_k_cu_9b0d4045_159954cuda3std3__45__cpo5beginE - _ZN40_INTERNAL_d36440b2_4_k_cu_9b0d4045_159954cuda3std6ranges3__45__cpo9iter_moveE)
_ZN40_INTERNAL_d36440b2_4_k_cu_9b0d4045_159954cuda3std6ranges3__45__cpo9iter_moveE:
	.zero		1
	.type		_ZN40_INTERNAL_d36440b2_4_k_cu_9b0d4045_159954cuda3std3__45__cpo5beginE,@object
	.size		_ZN40_INTERNAL_d36440b2_4_k_cu_9b0d4045_159954cuda3std3__45__cpo5beginE,(_ZN40_INTERNAL_d36440b2_4_k_cu_9b0d4045_159954cuda3std3__442_GLOBAL__N__d36440b2_4_k_cu_9b0d4045_159956ignoreE - _ZN40_INTERNAL_d36440b2_4_k_cu_9b0d4045_159954cuda3std3__45__cpo5beginE)
_ZN40_INTERNAL_d36440b2_4_k_cu_9b0d4045_159954cuda3std3__45__cpo5beginE:
	.zero		1
	.type		_ZN40_INTERNAL_d36440b2_4_k_cu_9b0d4045_159954cuda3std3__442_GLOBAL__N__d36440b2_4_k_cu_9b0d4045_159956ignoreE,@object
	.size		_ZN40_INTERNAL_d36440b2_4_k_cu_9b0d4045_159954cuda3std3__442_GLOBAL__N__d36440b2_4_k_cu_9b0d4045_159956ignoreE,(_ZN40_INTERNAL_d36440b2_4_k_cu_9b0d4045_159954cute7productE - _ZN40_INTERNAL_d36440b2_4_k_cu_9b0d4045_159954cuda3std3__442_GLOBAL__N__d36440b2_4_k_cu_9b0d4045_159956ignoreE)
_ZN40_INTERNAL_d36440b2_4_k_cu_9b0d4045_159954cuda3std3__442_GLOBAL__N__d36440b2_4_k_cu_9b0d4045_159956ignoreE:
	.zero		1
	.type		_ZN40_INTERNAL_d36440b2_4_k_cu_9b0d4045_159954cute7productE,@object
	.size		_ZN40_INTERNAL_d36440b2_4_k_cu_9b0d4045_159954cute7productE,(_ZN40_INTERNAL_d36440b2_4_k_cu_9b0d4045_159954cuda3std3__45__cpo3endE - _ZN40_INTERNAL_d36440b2_4_k_cu_9b0d4045_159954cute7productE)
_ZN40_INTERNAL_d36440b2_4_k_cu_9b0d4045_159954cute7productE:
	.zero		1
	.type		_ZN40_INTERNAL_d36440b2_4_k_cu_9b0d4045_159954cuda3std3__45__cpo3endE,@object
	.size		_ZN40_INTERNAL_d36440b2_4_k_cu_9b0d4045_159954cuda3std3__45__cpo3endE,(_ZN40_INTERNAL_d36440b2_4_k_cu_9b0d4045_159954cuda3std3__419piecewise_constructE - _ZN40_INTERNAL_d36440b2_4_k_cu_9b0d4045_159954cuda3std3__45__cpo3endE)
_ZN40_INTERNAL_d36440b2_4_k_cu_9b0d4045_159954cuda3std3__45__cpo3endE:
	.zero		1
	.type		_ZN40_INTERNAL_d36440b2_4_k_cu_9b0d4045_159954cuda3std3__419piecewise_constructE,@object
	.size		_ZN40_INTERNAL_d36440b2_4_k_cu_9b0d4045_159954cuda3std3__419piecewise_constructE,(_ZN40_INTERNAL_d36440b2_4_k_cu_9b0d4045_159954cuda3std3__45__cpo4cendE - _ZN40_INTERNAL_d36440b2_4_k_cu_9b0d4045_159954cuda3std3__419piecewise_constructE)
_ZN40_INTERNAL_d36440b2_4_k_cu_9b0d4045_159954cuda3std3__419piecewise_constructE:
	.zero		1
	.type		_ZN40_INTERNAL_d36440b2_4_k_cu_9b0d4045_159954cuda3std3__45__cpo4cendE,@object
	.size		_ZN40_INTERNAL_d36440b2_4_k_cu_9b0d4045_159954cuda3std3__45__cpo4cendE,(_ZN40_INTERNAL_d36440b2_4_k_cu_9b0d4045_159954cuda3std6ranges3__45__cpo4swapE - _ZN40_INTERNAL_d36440b2_4_k_cu_9b0d4045_159954cuda3std3__45__cpo4cendE)
_ZN40_INTERNAL_d36440b2_4_k_cu_9b0d4045_159954cuda3std3__45__cpo4cendE:
	.zero		1
	.type		_ZN40_INTERNAL_d36440b2_4_k_cu_9b0d4045_159954cuda3std6ranges3__45__cpo4swapE,@object
	.size		_ZN40_INTERNAL_d36440b2_4_k_cu_9b0d4045_159954cuda3std6ranges3__45__cpo4swapE,(.L_8 - _ZN40_INTERNAL_d36440b2_4_k_cu_9b0d4045_159954cuda3std6ranges3__45__cpo4swapE)
_ZN40_INTERNAL_d36440b2_4_k_cu_9b0d4045_159954cuda3std6ranges3__45__cpo4swapE:
	.zero		1
.L_8:


//--------------------- .nv.constant0._ZN7cutlass13device_kernelINS_4gemm6kernel13GemmUniversalIN4cute5tupleIJiiiiEEENS1_10collective13CollectiveMmaINS1_34MainloopSm90TmaGmmaWarpSpecializedILi3ENS5_IJNS4_1CILi1EEESB_SB_EEENS1_32KernelTmaWarpSpecializedPingpongEEENS5_IJNSA_ILi64EEESF_NSA_ILi128EEEEEEfNS5_IJlSB_lEEEfSI_NS4_8TiledMMAINS4_8MMA_AtomIJNS4_4SM904GMMA29MMA_64x64x8_F32TF32TF32_SS_TNILNSM_7ScaleInE1ELSO_1EEEEEENS4_6LayoutISC_NS5_IJNSA_ILi0EEESS_SS_EEEEENS5_IJNS4_10UnderscoreESV_SV_EEEEENS4_13SM90_TMA_LOADENS4_14ComposedLayoutINS4_7SwizzleILi3ELi4ELi3EEENS4_18smem_ptr_flag_bitsILi32EEENSR_INS5_IJNSA_ILi8EEENSA_ILi32EEEEEENS5_IJS15_SB_EEEEEEEvNS4_8identityESY_S19_vS1A_EENS_8epilogue10collective6detail29Sm90TmaWarpSpecializedAdapterINS1D_15DefaultEpilogueIfSI_SI_NS1C_6thread17LinearCombinationIfLi1EffLNS1H_9ScaleType4KindE0ELNS_15FloatRoundStyleE2EfEENS1_15EpilogueDefaultEEEEEvvEEEEvNT_6ParamsE --------------------------
	.section	.nv.constant0._ZN7cutlass13device_kernelINS_4gemm6kernel13GemmUniversalIN4cute5tupleIJiiiiEEENS1_10collective13CollectiveMmaINS1_34MainloopSm90TmaGmmaWarpSpecializedILi3ENS5_IJNS4_1CILi1EEESB_SB_EEENS1_32KernelTmaWarpSpecializedPingpongEEENS5_IJNSA_ILi64EEESF_NSA_ILi128EEEEEEfNS5_IJlSB_lEEEfSI_NS4_8TiledMMAINS4_8MMA_AtomIJNS4_4SM904GMMA29MMA_64x64x8_F32TF32TF32_SS_TNILNSM_7ScaleInE1ELSO_1EEEEEENS4_6LayoutISC_NS5_IJNSA_ILi0EEESS_SS_EEEEENS5_IJNS4_10UnderscoreESV_SV_EEEEENS4_13SM90_TMA_LOADENS4_14ComposedLayoutINS4_7SwizzleILi3ELi4ELi3EEENS4_18smem_ptr_flag_bitsILi32EEENSR_INS5_IJNSA_ILi8EEENSA_ILi32EEEEEENS5_IJS15_SB_EEEEEEEvNS4_8identityESY_S19_vS1A_EENS_8epilogue10collective6detail29Sm90TmaWarpSpecializedAdapterINS1D_15DefaultEpilogueIfSI_SI_NS1C_6thread17LinearCombinationIfLi1EffLNS1H_9ScaleType4KindE0ELNS_15FloatRoundStyleE2EfEENS1_15EpilogueDefaultEEEEEvvEEEEvNT_6ParamsE,"a",@progbits
	.sectionflags	@""
	.align	4
.nv.constant0._ZN7cutlass13device_kernelINS_4gemm6kernel13GemmUniversalIN4cute5tupleIJiiiiEEENS1_10collective13CollectiveMmaINS1_34MainloopSm90TmaGmmaWarpSpecializedILi3ENS5_IJNS4_1CILi1EEESB_SB_EEENS1_32KernelTmaWarpSpecializedPingpongEEENS5_IJNSA_ILi64EEESF_NSA_ILi128EEEEEEfNS5_IJlSB_lEEEfSI_NS4_8TiledMMAINS4_8MMA_AtomIJNS4_4SM904GMMA29MMA_64x64x8_F32TF32TF32_SS_TNILNSM_7ScaleInE1ELSO_1EEEEEENS4_6LayoutISC_NS5_IJNSA_ILi0EEESS_SS_EEEEENS5_IJNS4_10UnderscoreESV_SV_EEEEENS4_13SM90_TMA_LOADENS4_14ComposedLayoutINS4_7SwizzleILi3ELi4ELi3EEENS4_18smem_ptr_flag_bitsILi32EEENSR_INS5_IJNSA_ILi8EEENSA_ILi32EEEEEENS5_IJS15_SB_EEEEEEEvNS4_8identityESY_S19_vS1A_EENS_8epilogue10collective6detail29Sm90TmaWarpSpecializedAdapterINS1D_15DefaultEpilogueIfSI_SI_NS1C_6thread17LinearCombinationIfLi1EffLNS1H_9ScaleType4KindE0ELNS_15FloatRoundStyleE2EfEENS1_15EpilogueDefaultEEEEEvvEEEEvNT_6ParamsE:
	.zero		1664


//--------------------- SYMBOLS --------------------------

	.type		.nv.reservedSmem.offset0,@object
	.size		.nv.reservedSmem.offset0,0x4
	.type		__assertfail,@function
